	.target	sm_103a

	.elftype	@"ET_EXEC"


//--------------------- .note.nv.tkinfo           --------------------------
	.section	.note.nv.tkinfo,"",@"SHT_NOTE"
	.sectionflags	@"SHF_NOTE_NV_TKINFO"
	.tkinfo
        /*0018*/ 	.word	0x00000002
        /*0030*/ 	.string	""
        /*0030*/ 	.string	"ptxas"
        /*0030*/ 	.string	"Cuda compilation tools, release 13.0, V13.0.88"
        /*0030*/ 	.string	"Build cuda_13.0.r13.0/compiler.36424714_0"
        /*0030*/ 	.string	"-arch sm_103a -m 64 "



//--------------------- .note.nv.cuinfo           --------------------------
	.section	.note.nv.cuinfo,"",@"SHT_NOTE"
	.sectionflags	@"SHF_NOTE_NV_CUINFO"
        /*0018*/ 	.short	0x0002
        /*001a*/ 	.short	0x0067
        /*001c*/ 	.short	0x0082
	.zero		2


//--------------------- .nv.info                  --------------------------
	.section	.nv.info,"",@"SHT_CUDA_INFO"
	.align	4


	//----- nvinfo : EIATTR_REGCOUNT
	.align		4
        /*0000*/ 	.byte	0x04, 0x2f
        /*0002*/ 	.short	(.L_29 - .L_28)
	.align		4
.L_28:
        /*0004*/ 	.word	index@(_Z25multi_tensor_apply_kernelI18TensorListMetadataILi3EE14AdagradFunctorIdEJff13adagradMode_tfEEvlPViT_T0_DpT1_)
        /*0008*/ 	.word	0x00000020


	//----- nvinfo : EIATTR_FRAME_SIZE
	.align		4
.L_29:
        /*000c*/ 	.byte	0x04, 0x11
        /*000e*/ 	.short	(.L_31 - .L_30)
	.align		4
.L_30:
        /*0010*/ 	.word	index@(_Z25multi_tensor_apply_kernelI18TensorListMetadataILi3EE14AdagradFunctorIdEJff13adagradMode_tfEEvlPViT_T0_DpT1_)
        /*0014*/ 	.word	0x00000000


	//----- nvinfo : EIATTR_REGCOUNT
	.align		4
.L_31:
        /*0018*/ 	.byte	0x04, 0x2f
        /*001a*/ 	.short	(.L_33 - .L_32)
	.align		4
.L_32:
        /*001c*/ 	.word	index@(_Z25multi_tensor_apply_kernelI18TensorListMetadataILi3EE14AdagradFunctorIfEJff13adagradMode_tfEEvlPViT_T0_DpT1_)
        /*0020*/ 	.word	0x00000020


	//----- nvinfo : EIATTR_FRAME_SIZE
	.align		4
.L_33:
        /*0024*/ 	.byte	0x04, 0x11
        /*0026*/ 	.short	(.L_35 - .L_34)
	.align		4
.L_34:
        /*0028*/ 	.word	index@(_Z25multi_tensor_apply_kernelI18TensorListMetadataILi3EE14AdagradFunctorIfEJff13adagradMode_tfEEvlPViT_T0_DpT1_)
        /*002c*/ 	.word	0x00000000


	//----- nvinfo : EIATTR_REGCOUNT
	.align		4
.L_35:
        /*0030*/ 	.byte	0x04, 0x2f
        /*0032*/ 	.short	(.L_37 - .L_36)
	.align		4
.L_36:
        /*0034*/ 	.word	index@(_Z25multi_tensor_apply_kernelI18TensorListMetadataILi3EE14AdagradFunctorIN3c104HalfEEJff13adagradMode_tfEEvlPViT_T0_DpT1_)
        /*0038*/ 	.word	0x00000020


	//----- nvinfo : EIATTR_FRAME_SIZE
	.align		4
.L_37:
        /*003c*/ 	.byte	0x04, 0x11
        /*003e*/ 	.short	(.L_39 - .L_38)
	.align		4
.L_38:
        /*0040*/ 	.word	index@(_Z25multi_tensor_apply_kernelI18TensorListMetadataILi3EE14AdagradFunctorIN3c104HalfEEJff13adagradMode_tfEEvlPViT_T0_DpT1_)
        /*0044*/ 	.word	0x00000000


	//----- nvinfo : EIATTR_MIN_STACK_SIZE
	.align		4
.L_39:
        /*0048*/ 	.byte	0x04, 0x12
        /*004a*/ 	.short	(.L_41 - .L_40)
	.align		4
.L_40:
        /*004c*/ 	.word	index@(_Z25multi_tensor_apply_kernelI18TensorListMetadataILi3EE14AdagradFunctorIN3c104HalfEEJff13adagradMode_tfEEvlPViT_T0_DpT1_)
        /*0050*/ 	.word	0x00000000


	//----- nvinfo : EIATTR_MIN_STACK_SIZE
	.align		4
.L_41:
        /*0054*/ 	.byte	0x04, 0x12
        /*0056*/ 	.short	(.L_43 - .L_42)
	.align		4
.L_42:
        /*0058*/ 	.word	index@(_Z25multi_tensor_apply_kernelI18TensorListMetadataILi3EE14AdagradFunctorIfEJff13adagradMode_tfEEvlPViT_T0_DpT1_)
        /*005c*/ 	.word	0x00000000


	//----- nvinfo : EIATTR_MIN_STACK_SIZE
	.align		4
.L_43:
        /*0060*/ 	.byte	0x04, 0x12
        /*0062*/ 	.short	(.L_45 - .L_44)
	.align		4
.L_44:
        /*0064*/ 	.word	index@(_Z25multi_tensor_apply_kernelI18TensorListMetadataILi3EE14AdagradFunctorIdEJff13adagradMode_tfEEvlPViT_T0_DpT1_)
        /*0068*/ 	.word	0x00000000
.L_45:


//--------------------- .nv.compat                --------------------------
	.section	.nv.compat,"",@"SHT_CUDA_COMPAT_INFO"
	.align	4
        /*0000*/ 	.byte	0x02, 0x09, 0x01, 0x00, 0x02, 0x02, 0x01, 0x00, 0x02, 0x05, 0x05, 0x00, 0x03, 0x07, 0x01, 0x01
        /*0010*/ 	.byte	0x02, 0x03, 0x00, 0x00, 0x02, 0x06, 0x01, 0x00, 0x04, 0x0b, 0x08, 0x00, 0x00, 0x00, 0x00, 0x00
        /*0020*/ 	.byte	0x00, 0x00, 0x00, 0x00


//--------------------- .nv.info._Z25multi_tensor_apply_kernelI18TensorListMetadataILi3EE14AdagradFunctorIN3c104HalfEEJff13adagradMode_tfEEvlPViT_T0_DpT1_ --------------------------
	.section	.nv.info._Z25multi_tensor_apply_kernelI18TensorListMetadataILi3EE14AdagradFunctorIN3c104HalfEEJff13adagradMode_tfEEvlPViT_T0_DpT1_,"",@"SHT_CUDA_INFO"
	.sectionflags	@""
	.align	4


	//----- nvinfo : EIATTR_CUDA_API_VERSION
	.align		4
        /*0000*/ 	.byte	0x04, 0x37
        /*0002*/ 	.short	(.L_47 - .L_46)
.L_46:
        /*0004*/ 	.word	0x00000082


	//----- nvinfo : EIATTR_KPARAM_INFO
	.align		4
.L_47:
        /*0008*/ 	.byte	0x04, 0x17
        /*000a*/ 	.short	(.L_49 - .L_48)
.L_48:
        /*000c*/ 	.word	0x00000000
        /*0010*/ 	.short	0x0007
        /*0012*/ 	.short	0x0c68
        /*0014*/ 	.byte	0x00, 0xf0, 0x11, 0x00


	//----- nvinfo : EIATTR_KPARAM_INFO
	.align		4
.L_49:
        /*0018*/ 	.byte	0x04, 0x17
        /*001a*/ 	.short	(.L_51 - .L_50)
.L_50:
        /*001c*/ 	.word	0x00000000
        /*0020*/ 	.short	0x0006
        /*0022*/ 	.short	0x0c64
        /*0024*/ 	.byte	0x00, 0xf0, 0x11, 0x00


	//----- nvinfo : EIATTR_KPARAM_INFO
	.align		4
.L_51:
        /*0028*/ 	.byte	0x04, 0x17
        /*002a*/ 	.short	(.L_53 - .L_52)
.L_52:
        /*002c*/ 	.word	0x00000000
        /*0030*/ 	.short	0x0005
        /*0032*/ 	.short	0x0c60
        /*0034*/ 	.byte	0x00, 0xf0, 0x11, 0x00


	//----- nvinfo : EIATTR_KPARAM_INFO
	.align		4
.L_53:
        /*0038*/ 	.byte	0x04, 0x17
        /*003a*/ 	.short	(.L_55 - .L_54)
.L_54:
        /*003c*/ 	.word	0x00000000
        /*0040*/ 	.short	0x0004
        /*0042*/ 	.short	0x0c5c
        /*0044*/ 	.byte	0x00, 0xf0, 0x11, 0x00


	//----- nvinfo : EIATTR_KPARAM_INFO
	.align		4
.L_55:
        /*0048*/ 	.byte	0x04, 0x17
        /*004a*/ 	.short	(.L_57 - .L_56)
.L_56:
        /*004c*/ 	.word	0x00000000
        /*0050*/ 	.short	0x0003
        /*0052*/ 	.short	0x0c58
        /*0054*/ 	.byte	0x00, 0xf0, 0x05, 0x00


	//----- nvinfo : EIATTR_KPARAM_INFO
	.align		4
.L_57:
        /*0058*/ 	.byte	0x04, 0x17
        /*005a*/ 	.short	(.L_59 - .L_58)
.L_58:
        /*005c*/ 	.word	0x00000000
        /*0060*/ 	.short	0x0002
        /*0062*/ 	.short	0x0010
        /*0064*/ 	.byte	0x00, 0xf0, 0x21, 0x31


	//----- nvinfo : EIATTR_KPARAM_INFO
	.align		4
.L_59:
        /*0068*/ 	.byte	0x04, 0x17
        /*006a*/ 	.short	(.L_61 - .L_60)
.L_60:
        /*006c*/ 	.word	0x00000000
        /*0070*/ 	.short	0x0001
        /*0072*/ 	.short	0x0008
        /*0074*/ 	.byte	0x00, 0xf5, 0x21, 0x00


	//----- nvinfo : EIATTR_KPARAM_INFO
	.align		4
.L_61:
        /*0078*/ 	.byte	0x04, 0x17
        /*007a*/ 	.short	(.L_63 - .L_62)
.L_62:
        /*007c*/ 	.word	0x00000000
        /*0080*/ 	.short	0x0000
        /*0082*/ 	.short	0x0000
        /*0084*/ 	.byte	0x00, 0xf0, 0x21, 0x00


	//----- nvinfo : EIATTR_SPARSE_MMA_MASK
	.align		4
.L_63:
        /*0088*/ 	.byte	0x03, 0x50
        /*008a*/ 	.short	0x0000


	//----- nvinfo : EIATTR_MAXREG_COUNT
	.align		4
        /*008c*/ 	.byte	0x03, 0x1b
        /*008e*/ 	.short	0x00ff


	//----- nvinfo : EIATTR_MERCURY_ISA_VERSION
	.align		4
        /*0090*/ 	.byte	0x03, 0x5f
        /*0092*/ 	.short	0x0101


	//----- nvinfo : EIATTR_VRC_CTA_INIT_COUNT
	.align		4
        /*0094*/ 	.byte	0x02, 0x4a
	.zero		1
	.zero		1


	//----- nvinfo : EIATTR_EXIT_INSTR_OFFSETS
	.align		4
        /*0098*/ 	.byte	0x04, 0x1c
        /*009a*/ 	.short	(.L_65 - .L_64)


	//   ....[0]....
.L_64:
        /*009c*/ 	.word	0x000000e0


	//   ....[1]....
        /*00a0*/ 	.word	0x00000a00


	//   ....[2]....
        /*00a4*/ 	.word	0x00001210


	//----- nvinfo : EIATTR_CBANK_PARAM_SIZE
	.align		4
.L_65:
        /*00a8*/ 	.byte	0x03, 0x19
        /*00aa*/ 	.short	0x0c6c


	//----- nvinfo : EIATTR_PARAM_CBANK
	.align		4
        /*00ac*/ 	.byte	0x04, 0x0a
        /*00ae*/ 	.short	(.L_67 - .L_66)
	.align		4
.L_66:
        /*00b0*/ 	.word	index@(.nv.constant0._Z25multi_tensor_apply_kernelI18TensorListMetadataILi3EE14AdagradFunctorIN3c104HalfEEJff13adagradMode_tfEEvlPViT_T0_DpT1_)
        /*00b4*/ 	.short	0x0380
        /*00b6*/ 	.short	0x0c6c


	//----- nvinfo : EIATTR_SW_WAR
	.align		4
.L_67:
        /*00b8*/ 	.byte	0x04, 0x36
        /*00ba*/ 	.short	(.L_69 - .L_68)
.L_68:
        /*00bc*/ 	.word	0x00000008
.L_69:


//--------------------- .nv.info._Z25multi_tensor_apply_kernelI18TensorListMetadataILi3EE14AdagradFunctorIfEJff13adagradMode_tfEEvlPViT_T0_DpT1_ --------------------------
	.section	.nv.info._Z25multi_tensor_apply_kernelI18TensorListMetadataILi3EE14AdagradFunctorIfEJff13adagradMode_tfEEvlPViT_T0_DpT1_,"",@"SHT_CUDA_INFO"
	.sectionflags	@""
	.align	4


	//----- nvinfo : EIATTR_CUDA_API_VERSION
	.align		4
        /*0000*/ 	.byte	0x04, 0x37
        /*0002*/ 	.short	(.L_71 - .L_70)
.L_70:
        /*0004*/ 	.word	0x00000082


	//----- nvinfo : EIATTR_KPARAM_INFO
	.align		4
.L_71:
        /*0008*/ 	.byte	0x04, 0x17
        /*000a*/ 	.short	(.L_73 - .L_72)
.L_72:
        /*000c*/ 	.word	0x00000000
        /*0010*/ 	.short	0x0007
        /*0012*/ 	.short	0x0c68
        /*0014*/ 	.byte	0x00, 0xf0, 0x11, 0x00


	//----- nvinfo : EIATTR_KPARAM_INFO
	.align		4
.L_73:
        /*0018*/ 	.byte	0x04, 0x17
        /*001a*/ 	.short	(.L_75 - .L_74)
.L_74:
        /*001c*/ 	.word	0x00000000
        /*0020*/ 	.short	0x0006
        /*0022*/ 	.short	0x0c64
        /*0024*/ 	.byte	0x00, 0xf0, 0x11, 0x00


	//----- nvinfo : EIATTR_KPARAM_INFO
	.align		4
.L_75:
        /*0028*/ 	.byte	0x04, 0x17
        /*002a*/ 	.short	(.L_77 - .L_76)
.L_76:
        /*002c*/ 	.word	0x00000000
        /*0030*/ 	.short	0x0005
        /*0032*/ 	.short	0x0c60
        /*0034*/ 	.byte	0x00, 0xf0, 0x11, 0x00


	//----- nvinfo : EIATTR_KPARAM_INFO
	.align		4
.L_77:
        /*0038*/ 	.byte	0x04, 0x17
        /*003a*/ 	.short	(.L_79 - .L_78)
.L_78:
        /*003c*/ 	.word	0x00000000
        /*0040*/ 	.short	0x0004
        /*0042*/ 	.short	0x0c5c
        /*0044*/ 	.byte	0x00, 0xf0, 0x11, 0x00


	//----- nvinfo : EIATTR_KPARAM_INFO
	.align		4
.L_79:
        /*0048*/ 	.byte	0x04, 0x17
        /*004a*/ 	.short	(.L_81 - .L_80)
.L_80:
        /*004c*/ 	.word	0x00000000
        /*0050*/ 	.short	0x0003
        /*0052*/ 	.short	0x0c58
        /*0054*/ 	.byte	0x00, 0xf0, 0x05, 0x00


	//----- nvinfo : EIATTR_KPARAM_INFO
	.align		4
.L_81:
        /*0058*/ 	.byte	0x04, 0x17
        /*005a*/ 	.short	(.L_83 - .L_82)
.L_82:
        /*005c*/ 	.word	0x00000000
        /*0060*/ 	.short	0x0002
        /*0062*/ 	.short	0x0010
        /*0064*/ 	.byte	0x00, 0xf0, 0x21, 0x31


	//----- nvinfo : EIATTR_KPARAM_INFO
	.align		4
.L_83:
        /*0068*/ 	.byte	0x04, 0x17
        /*006a*/ 	.short	(.L_85 - .L_84)
.L_84:
        /*006c*/ 	.word	0x00000000
        /*0070*/ 	.short	0x0001
        /*0072*/ 	.short	0x0008
        /*0074*/ 	.byte	0x00, 0xf5, 0x21, 0x00


	//----- nvinfo : EIATTR_KPARAM_INFO
	.align		4
.L_85:
        /*0078*/ 	.byte	0x04, 0x17
        /*007a*/ 	.short	(.L_87 - .L_86)
.L_86:
        /*007c*/ 	.word	0x00000000
        /*0080*/ 	.short	0x0000
        /*0082*/ 	.short	0x0000
        /*0084*/ 	.byte	0x00, 0xf0, 0x21, 0x00


	//----- nvinfo : EIATTR_SPARSE_MMA_MASK
	.align		4
.L_87:
        /*0088*/ 	.byte	0x03, 0x50
        /*008a*/ 	.short	0x0000


	//----- nvinfo : EIATTR_MAXREG_COUNT
	.align		4
        /*008c*/ 	.byte	0x03, 0x1b
        /*008e*/ 	.short	0x00ff


	//----- nvinfo : EIATTR_MERCURY_ISA_VERSION
	.align		4
        /*0090*/ 	.byte	0x03, 0x5f
        /*0092*/ 	.short	0x0101


	//----- nvinfo : EIATTR_VRC_CTA_INIT_COUNT
	.align		4
        /*0094*/ 	.byte	0x02, 0x4a
	.zero		1
	.zero		1


	//----- nvinfo : EIATTR_EXIT_INSTR_OFFSETS
	.align		4
        /*0098*/ 	.byte	0x04, 0x1c
        /*009a*/ 	.short	(.L_89 - .L_88)


	//   ....[0]....
.L_88:
        /*009c*/ 	.word	0x000000e0


	//   ....[1]....
        /*00a0*/ 	.word	0x00000890


	//   ....[2]....
        /*00a4*/ 	.word	0x00000f50


	//----- nvinfo : EIATTR_CBANK_PARAM_SIZE
	.align		4
.L_89:
        /*00a8*/ 	.byte	0x03, 0x19
        /*00aa*/ 	.short	0x0c6c


	//----- nvinfo : EIATTR_PARAM_CBANK
	.align		4
        /*00ac*/ 	.byte	0x04, 0x0a
        /*00ae*/ 	.short	(.L_91 - .L_90)
	.align		4
.L_90:
        /*00b0*/ 	.word	index@(.nv.constant0._Z25multi_tensor_apply_kernelI18TensorListMetadataILi3EE14AdagradFunctorIfEJff13adagradMode_tfEEvlPViT_T0_DpT1_)
        /*00b4*/ 	.short	0x0380
        /*00b6*/ 	.short	0x0c6c


	//----- nvinfo : EIATTR_SW_WAR
	.align		4
.L_91:
        /*00b8*/ 	.byte	0x04, 0x36
        /*00ba*/ 	.short	(.L_93 - .L_92)
.L_92:
        /*00bc*/ 	.word	0x00000008
.L_93:


//--------------------- .nv.info._Z25multi_tensor_apply_kernelI18TensorListMetadataILi3EE14AdagradFunctorIdEJff13adagradMode_tfEEvlPViT_T0_DpT1_ --------------------------
	.section	.nv.info._Z25multi_tensor_apply_kernelI18TensorListMetadataILi3EE14AdagradFunctorIdEJff13adagradMode_tfEEvlPViT_T0_DpT1_,"",@"SHT_CUDA_INFO"
	.sectionflags	@""
	.align	4


	//----- nvinfo : EIATTR_CUDA_API_VERSION
	.align		4
        /*0000*/ 	.byte	0x04, 0x37
        /*0002*/ 	.short	(.L_95 - .L_94)
.L_94:
        /*0004*/ 	.word	0x00000082


	//----- nvinfo : EIATTR_KPARAM_INFO
	.align		4
.L_95:
        /*0008*/ 	.byte	0x04, 0x17
        /*000a*/ 	.short	(.L_97 - .L_96)
.L_96:
        /*000c*/ 	.word	0x00000000
        /*0010*/ 	.short	0x0007
        /*0012*/ 	.short	0x0c68
        /*0014*/ 	.byte	0x00, 0xf0, 0x11, 0x00


	//----- nvinfo : EIATTR_KPARAM_INFO
	.align		4
.L_97:
        /*0018*/ 	.byte	0x04, 0x17
        /*001a*/ 	.short	(.L_99 - .L_98)
.L_98:
        /*001c*/ 	.word	0x00000000
        /*0020*/ 	.short	0x0006
        /*0022*/ 	.short	0x0c64
        /*0024*/ 	.byte	0x00, 0xf0, 0x11, 0x00


	//----- nvinfo : EIATTR_KPARAM_INFO
	.align		4
.L_99:
        /*0028*/ 	.byte	0x04, 0x17
        /*002a*/ 	.short	(.L_101 - .L_100)
.L_100:
        /*002c*/ 	.word	0x00000000
        /*0030*/ 	.short	0x0005
        /*0032*/ 	.short	0x0c60
        /*0034*/ 	.byte	0x00, 0xf0, 0x11, 0x00


	//----- nvinfo : EIATTR_KPARAM_INFO
	.align		4
.L_101:
        /*0038*/ 	.byte	0x04, 0x17
        /*003a*/ 	.short	(.L_103 - .L_102)
.L_102:
        /*003c*/ 	.word	0x00000000
        /*0040*/ 	.short	0x0004
        /*0042*/ 	.short	0x0c5c
        /*0044*/ 	.byte	0x00, 0xf0, 0x11, 0x00


	//----- nvinfo : EIATTR_KPARAM_INFO
	.align		4
.L_103:
        /*0048*/ 	.byte	0x04, 0x17
        /*004a*/ 	.short	(.L_105 - .L_104)
.L_104:
        /*004c*/ 	.word	0x00000000
        /*0050*/ 	.short	0x0003
        /*0052*/ 	.short	0x0c58
        /*0054*/ 	.byte	0x00, 0xf0, 0x05, 0x00


	//----- nvinfo : EIATTR_KPARAM_INFO
	.align		4
.L_105:
        /*0058*/ 	.byte	0x04, 0x17
        /*005a*/ 	.short	(.L_107 - .L_106)
.L_106:
        /*005c*/ 	.word	0x00000000
        /*0060*/ 	.short	0x0002
        /*0062*/ 	.short	0x0010
        /*0064*/ 	.byte	0x00, 0xf0, 0x21, 0x31


	//----- nvinfo : EIATTR_KPARAM_INFO
	.align		4
.L_107:
        /*0068*/ 	.byte	0x04, 0x17
        /*006a*/ 	.short	(.L_109 - .L_108)
.L_108:
        /*006c*/ 	.word	0x00000000
        /*0070*/ 	.short	0x0001
        /*0072*/ 	.short	0x0008
        /*0074*/ 	.byte	0x00, 0xf5, 0x21, 0x00


	//----- nvinfo : EIATTR_KPARAM_INFO
	.align		4
.L_109:
        /*0078*/ 	.byte	0x04, 0x17
        /*007a*/ 	.short	(.L_111 - .L_110)
.L_110:
        /*007c*/ 	.word	0x00000000
        /*0080*/ 	.short	0x0000
        /*0082*/ 	.short	0x0000
        /*0084*/ 	.byte	0x00, 0xf0, 0x21, 0x00


	//----- nvinfo : EIATTR_SPARSE_MMA_MASK
	.align		4
.L_111:
        /*0088*/ 	.byte	0x03, 0x50
        /*008a*/ 	.short	0x0000


	//----- nvinfo : EIATTR_MAXREG_COUNT
	.align		4
        /*008c*/ 	.byte	0x03, 0x1b
        /*008e*/ 	.short	0x00ff


	//----- nvinfo : EIATTR_MERCURY_ISA_VERSION
	.align		4
        /*0090*/ 	.byte	0x03, 0x5f
        /*0092*/ 	.short	0x0101


	//----- nvinfo : EIATTR_VRC_CTA_INIT_COUNT
	.align		4
        /*0094*/ 	.byte	0x02, 0x4a
	.zero		1
	.zero		1


	//----- nvinfo : EIATTR_EXIT_INSTR_OFFSETS
	.align		4
        /*0098*/ 	.byte	0x04, 0x1c
        /*009a*/ 	.short	(.L_113 - .L_112)


	//   ....[0]....
.L_112:
        /*009c*/ 	.word	0x000000e0


	//   ....[1]....
        /*00a0*/ 	.word	0x000014d0


	//   ....[2]....
        /*00a4*/ 	.word	0x000027a0


	//----- nvinfo : EIATTR_CBANK_PARAM_SIZE
	.align		4
.L_113:
        /*00a8*/ 	.byte	0x03, 0x19
        /*00aa*/ 	.short	0x0c6c


	//----- nvinfo : EIATTR_PARAM_CBANK
	.align		4
        /*00ac*/ 	.byte	0x04, 0x0a
        /*00ae*/ 	.short	(.L_115 - .L_114)
	.align		4
.L_114:
        /*00b0*/ 	.word	index@(.nv.constant0._Z25multi_tensor_apply_kernelI18TensorListMetadataILi3EE14AdagradFunctorIdEJff13adagradMode_tfEEvlPViT_T0_DpT1_)
        /*00b4*/ 	.short	0x0380
        /*00b6*/ 	.short	0x0c6c


	//----- nvinfo : EIATTR_SW_WAR
	.align		4
.L_115:
        /*00b8*/ 	.byte	0x04, 0x36
        /*00ba*/ 	.short	(.L_117 - .L_116)
.L_116:
        /*00bc*/ 	.word	0x00000008
.L_117:


//--------------------- .nv.callgraph             --------------------------
	.section	.nv.callgraph,"",@"SHT_CUDA_CALLGRAPH"
	.align	4
	.sectionentsize	8
	.align		4
        /*0000*/ 	.word	0x00000000
	.align		4
        /*0004*/ 	.word	0xffffffff
	.align		4
        /*0008*/ 	.word	0x00000000
	.align		4
        /*000c*/ 	.word	0xfffffffe
	.align		4
        /*0010*/ 	.word	0x00000000
	.align		4
        /*0014*/ 	.word	0xfffffffd
	.align		4
        /*0018*/ 	.word	0x00000000
	.align		4
        /*001c*/ 	.word	0xfffffffc


//--------------------- .nv.constant4             --------------------------
	.section	.nv.constant4,"a",@progbits
	.align	8
	.align		8
.nv.constant4:
        /*0000*/ 	.dword	_ZN54_INTERNAL_f071ac24_23_multi_tensor_adagrad_cu_92e9f8c14cuda3std3__45__cpo5beginE
	.align		8
        /*0008*/ 	.dword	_ZN54_INTERNAL_f071ac24_23_multi_tensor_adagrad_cu_92e9f8c14cuda3std3__45__cpo3endE
	.align		8
        /*0010*/ 	.dword	_ZN54_INTERNAL_f071ac24_23_multi_tensor_adagrad_cu_92e9f8c14cuda3std3__45__cpo6cbeginE
	.align		8
        /*0018*/ 	.dword	_ZN54_INTERNAL_f071ac24_23_multi_tensor_adagrad_cu_92e9f8c14cuda3std3__45__cpo4cendE
	.align		8
        /*0020*/ 	.dword	_ZN54_INTERNAL_f071ac24_23_multi_tensor_adagrad_cu_92e9f8c14cuda3std3__45__cpo6rbeginE
	.align		8
        /*0028*/ 	.dword	_ZN54_INTERNAL_f071ac24_23_multi_tensor_adagrad_cu_92e9f8c14cuda3std3__45__cpo4rendE
	.align		8
        /*0030*/ 	.dword	_ZN54_INTERNAL_f071ac24_23_multi_tensor_adagrad_cu_92e9f8c14cuda3std3__45__cpo7crbeginE
	.align		8
        /*0038*/ 	.dword	_ZN54_INTERNAL_f071ac24_23_multi_tensor_adagrad_cu_92e9f8c14cuda3std3__45__cpo5crendE
	.align		8
        /*0040*/ 	.dword	_ZN54_INTERNAL_f071ac24_23_multi_tensor_adagrad_cu_92e9f8c14cuda3std3__456_GLOBAL__N__f071ac24_23_multi_tensor_adagrad_cu_92e9f8c16ignoreE
	.align		8
        /*0048*/ 	.dword	_ZN54_INTERNAL_f071ac24_23_multi_tensor_adagrad_cu_92e9f8c14cuda3std3__419piecewise_constructE
	.align		8
        /*0050*/ 	.dword	_ZN54_INTERNAL_f071ac24_23_multi_tensor_adagrad_cu_92e9f8c14cuda3std3__48in_placeE
	.align		8
        /*0058*/ 	.dword	_ZN54_INTERNAL_f071ac24_23_multi_tensor_adagrad_cu_92e9f8c14cuda3std3__420unreachable_sentinelE
	.align		8
        /*0060*/ 	.dword	_ZN54_INTERNAL_f071ac24_23_multi_tensor_adagrad_cu_92e9f8c14cuda3std6ranges3__45__cpo4swapE
	.align		8
        /*0068*/ 	.dword	_ZN54_INTERNAL_f071ac24_23_multi_tensor_adagrad_cu_92e9f8c14cuda3std6ranges3__45__cpo9iter_moveE
	.align		8
        /*0070*/ 	.dword	_ZN54_INTERNAL_f071ac24_23_multi_tensor_adagrad_cu_92e9f8c14cuda3std6ranges3__45__cpo5beginE
	.align		8
        /*0078*/ 	.dword	_ZN54_INTERNAL_f071ac24_23_multi_tensor_adagrad_cu_92e9f8c14cuda3std6ranges3__45__cpo3endE
	.align		8
        /*0080*/ 	.dword	_ZN54_INTERNAL_f071ac24_23_multi_tensor_adagrad_cu_92e9f8c14cuda3std6ranges3__45__cpo6cbeginE
	.align		8
        /*0088*/ 	.dword	_ZN54_INTERNAL_f071ac24_23_multi_tensor_adagrad_cu_92e9f8c14cuda3std6ranges3__45__cpo4cendE
	.align		8
        /*0090*/ 	.dword	_ZN54_INTERNAL_f071ac24_23_multi_tensor_adagrad_cu_92e9f8c14cuda3std6ranges3__45__cpo7advanceE
	.align		8
        /*0098*/ 	.dword	_ZN54_INTERNAL_f071ac24_23_multi_tensor_adagrad_cu_92e9f8c14cuda3std6ranges3__45__cpo9iter_swapE
	.align		8
        /*00a0*/ 	.dword	_ZN54_INTERNAL_f071ac24_23_multi_tensor_adagrad_cu_92e9f8c14cuda3std6ranges3__45__cpo4nextE
	.align		8
        /*00a8*/ 	.dword	_ZN54_INTERNAL_f071ac24_23_multi_tensor_adagrad_cu_92e9f8c14cuda3std6ranges3__45__cpo4prevE
	.align		8
        /*00b0*/ 	.dword	_ZN54_INTERNAL_f071ac24_23_multi_tensor_adagrad_cu_92e9f8c14cuda3std6ranges3__45__cpo4dataE
	.align		8
        /*00b8*/ 	.dword	_ZN54_INTERNAL_f071ac24_23_multi_tensor_adagrad_cu_92e9f8c14cuda3std6ranges3__45__cpo5cdataE
	.align		8
        /*00c0*/ 	.dword	_ZN54_INTERNAL_f071ac24_23_multi_tensor_adagrad_cu_92e9f8c14cuda3std6ranges3__45__cpo4sizeE
	.align		8
        /*00c8*/ 	.dword	_ZN54_INTERNAL_f071ac24_23_multi_tensor_adagrad_cu_92e9f8c14cuda3std6ranges3__45__cpo5ssizeE
	.align		8
        /*00d0*/ 	.dword	_ZN54_INTERNAL_f071ac24_23_multi_tensor_adagrad_cu_92e9f8c14cuda3std6ranges3__45__cpo8distanceE
	.align		8
        /*00d8*/ 	.dword	_ZN54_INTERNAL_f071ac24_23_multi_tensor_adagrad_cu_92e9f8c16thrust24THRUST_300001_SM_1030_NS6system6detail10sequential3seqE


//--------------------- .text._Z25multi_tensor_apply_kernelI18TensorListMetadataILi3EE14AdagradFunctorIN3c104HalfEEJff13adagradMode_tfEEvlPViT_T0_DpT1_ --------------------------
	.section	.text._Z25multi_tensor_apply_kernelI18TensorListMetadataILi3EE14AdagradFunctorIN3c104HalfEEJff13adagradMode_tfEEvlPViT_T0_DpT1_,"ax",@progbits
	.align	128
        .global         _Z25multi_tensor_apply_kernelI18TensorListMetadataILi3EE14AdagradFunctorIN3c104HalfEEJff13adagradMode_tfEEvlPViT_T0_DpT1_
        .type           _Z25multi_tensor_apply_kernelI18TensorListMetadataILi3EE14AdagradFunctorIN3c104HalfEEJff13adagradMode_tfEEvlPViT_T0_DpT1_,@function
        .size           _Z25multi_tensor_apply_kernelI18TensorListMetadataILi3EE14AdagradFunctorIN3c104HalfEEJff13adagradMode_tfEEvlPViT_T0_DpT1_,(.L_x_12 - _Z25multi_tensor_apply_kernelI18TensorListMetadataILi3EE14AdagradFunctorIN3c104HalfEEJff13adagradMode_tfEEvlPViT_T0_DpT1_)
        .other          _Z25multi_tensor_apply_kernelI18TensorListMetadataILi3EE14AdagradFunctorIN3c104HalfEEJff13adagradMode_tfEEvlPViT_T0_DpT1_,@"STO_CUDA_ENTRY STV_DEFAULT"
_Z25multi_tensor_apply_kernelI18TensorListMetadataILi3EE14AdagradFunctorIN3c104HalfEEJff13adagradMode_tfEEvlPViT_T0_DpT1_:
.text._Z25multi_tensor_apply_kernelI18TensorListMetadataILi3EE14AdagradFunctorIN3c104HalfEEJff13adagradMode_tfEEvlPViT_T0_DpT1_:
[----:B------:R-:W-:Y:S08]  /*0000*/  LDC R1, c[0x0][0x37c] ;  /* 0x0000df00ff017b82 */ /* 0x000ff00000000800 */
[----:B------:R-:W0:Y:S08]  /*0010*/  S2UR UR5, SR_CTAID.X ;  /* 0x00000000000579c3 */ /* 0x000e300000002500 */
[----:B------:R-:W1:Y:S01]  /*0020*/  LDC R5, c[0x0][0x380] ;  /* 0x0000e000ff057b82 */ /* 0x000e620000000800 */
[----:B0-----:R-:W0:Y:S01]  /*0030*/  LDCU.U8 UR4, c[0x0][UR5+0x990] ;  /* 0x00013200050477ac */ /* 0x001e220008000000 */
[----:B------:R-:W-:-:S04]  /*0040*/  UIADD3 UR6, UPT, UPT, UR5, 0x10, URZ ;  /* 0x0000001005067890 */ /* 0x000fc8000fffe0ff */
[----:B------:R-:W-:-:S03]  /*0050*/  UIMAD UR5, UR5, 0x3, UR6 ;  /* 0x00000003050578a4 */ /* 0x000fc6000f8e0206 */
[----:B------:R-:W-:Y:S02]  /*0060*/  UMOV UR6, 0x10 ;  /* 0x0000001000067882 */ /* 0x000fe40000000000 */
[----:B0-----:R-:W-:-:S07]  /*0070*/  ULEA UR4, UR4, UR6, 0x3 ;  /* 0x0000000604047291 */ /* 0x001fce000f8e18ff */
[----:B------:R-:W1:Y:S05]  /*0080*/  LDCU UR5, c[0x0][UR5+0xac0] ;  /* 0x00015800050577ac */ /* 0x000e6a0008000800 */
[----:B------:R-:W0:Y:S01]  /*0090*/  LDCU UR6, c[0x0][UR4+0x800] ;  /* 0x00010000040677ac */ /* 0x000e220008000800 */
[----:B-1----:R-:W-:-:S05]  /*00a0*/  IMAD R0, R5, UR5, RZ ;  /* 0x0000000505007c24 */ /* 0x002fca000f8e02ff */
[----:B0-----:R-:W-:-:S04]  /*00b0*/  IADD3 R4, PT, PT, -R0, UR6, RZ ;  /* 0x0000000600047c10 */ /* 0x001fc8000fffe1ff */
[----:B------:R-:W-:-:S04]  /*00c0*/  VIMNMX R2, PT, PT, R4, R5, PT ;  /* 0x0000000504027248 */ /* 0x000fc80003fe0100 */
[----:B------:R-:W-:-:S13]  /*00d0*/  ISETP.GE.AND P0, PT, R2, 0x1, PT ;  /* 0x000000010200780c */ /* 0x000fda0003f06270 */
[----:B------:R-:W-:Y:S05]  /*00e0*/  @!P0 EXIT ;  /* 0x000000000000894d */ /* 0x000fea0003800000 */
[----:B------:R-:W0:Y:S01]  /*00f0*/  LDCU UR14, c[0x0][0xfe4] ;  /* 0x0001fc80ff0e77ac */ /* 0x000e220008000800 */
[----:B------:R-:W1:Y:S01]  /*0100*/  S2R R2, SR_TID.X ;  /* 0x0000000000027919 */ /* 0x000e620000002100 */
[----:B------:R-:W-:Y:S01]  /*0110*/  SHF.L.U32 R14, R0, 0x1, RZ ;  /* 0x00000001000e7819 */ /* 0x000fe200000006ff */
[----:B------:R-:W2:Y:S01]  /*0120*/  LDCU.64 UR8, c[0x0][UR4+0x500] ;  /* 0x0000a000040877ac */ /* 0x000ea20008000a00 */
[----:B------:R-:W-:Y:S02]  /*0130*/  SHF.R.S32.HI R3, RZ, 0x1f, R0 ;  /* 0x0000001fff037819 */ /* 0x000fe40000011400 */
[----:B------:R-:W-:Y:S01]  /*0140*/  VIMNMX.U32 R4, PT, PT, R4, R5, PT ;  /* 0x0000000504047248 */ /* 0x000fe20003fe0000 */
[----:B------:R-:W3:Y:S01]  /*0150*/  LDCU.64 UR10, c[0x0][UR4+0x680] ;  /* 0x0000d000040a77ac */ /* 0x000ee20008000a00 */
[----:B------:R-:W-:Y:S01]  /*0160*/  SHF.L.U64.HI R6, R0, 0x1, R3 ;  /* 0x0000000100067819 */ /* 0x000fe20000010203 */
[----:B------:R-:W4:Y:S01]  /*0170*/  LDCU.64 UR6, c[0x0][UR4+0x380] ;  /* 0x00007000040677ac */ /* 0x000f220008000a00 */
[----:B------:R-:W1:Y:S01]  /*0180*/  LDCU UR5, c[0x0][0x360] ;  /* 0x00006c00ff0577ac */ /* 0x000e620008000800 */
[----:B0-----:R-:W-:Y:S01]  /*0190*/  UISETP.NE.AND UP0, UPT, UR14, URZ, UPT ;  /* 0x000000ff0e00728c */ /* 0x001fe2000bf05270 */
[C---:B--2---:R-:W-:Y:S01]  /*01a0*/  IADD3 R12, P0, PT, R14.reuse, UR8, RZ ;  /* 0x000000080e0c7c10 */ /* 0x044fe2000ff1e0ff */
[----:B------:R-:W0:Y:S01]  /*01b0*/  LDCU.64 UR12, c[0x0][0x358] ;  /* 0x00006b00ff0c77ac */ /* 0x000e220008000a00 */
[----:B---3--:R-:W-:-:S02]  /*01c0*/  IADD3 R14, P1, PT, R14, UR10, RZ ;  /* 0x0000000a0e0e7c10 */ /* 0x008fc4000ff3e0ff */
[C---:B------:R-:W-:Y:S02]  /*01d0*/  IADD3.X R13, PT, PT, R6.reuse, UR9, RZ, P0, !PT ;  /* 0x00000009060d7c10 */ /* 0x040fe400087fe4ff */
[----:B------:R-:W-:Y:S02]  /*01e0*/  IADD3.X R15, PT, PT, R6, UR11, RZ, P1, !PT ;  /* 0x0000000b060f7c10 */ /* 0x000fe40008ffe4ff */
[----:B----4-:R-:W-:Y:S07]  /*01f0*/  BRA.U !UP0, `(.L_x_0) ;  /* 0x0000000908047547 */ /* 0x010fee000b800000 */
[----:B------:R-:W2:Y:S01]  /*0200*/  LDCU UR8, c[0x0][0xfdc] ;  /* 0x0001fb80ff0877ac */ /* 0x000ea20008000800 */
[----:B------:R-:W3:Y:S01]  /*0210*/  LDCU UR9, c[0x0][0xfe8] ;  /* 0x0001fd00ff0977ac */ /* 0x000ee20008000800 */
[----:B------:R-:W4:Y:S01]  /*0220*/  LDCU UR10, c[0x0][0xfe0] ;  /* 0x0001fc00ff0a77ac */ /* 0x000f220008000800 */
[----:B------:R-:W-:-:S05]  /*0230*/  UMOV UR4, URZ ;  /* 0x000000ff00047c82 */ /* 0x000fca0008000000 */
.L_x_1:
[----:B-1----:R-:W-:-:S04]  /*0240*/  IADD3 R7, PT, PT, R2, UR4, RZ ;  /* 0x0000000402077c10 */ /* 0x002fc8000fffe0ff */
[C---:B------:R-:W-:Y:S02]  /*0250*/  ISETP.GE.AND P0, PT, R7.reuse, R4, PT ;  /* 0x000000040700720c */ /* 0x040fe40003f06270 */
[----:B------:R-:W-:-:S04]  /*0260*/  IADD3 R11, PT, PT, R7, UR5, RZ ;  /* 0x00000005070b7c10 */ /* 0x000fc8000fffe0ff */
[----:B------:R-:W-:-:S07]  /*0270*/  ISETP.GE.AND P1, PT, R11, R4, PT ;  /* 0x000000040b00720c */ /* 0x000fce0003f26270 */
[----:B------:R-:W-:Y:S01]  /*0280*/  @!P0 IADD3 R5, P2, PT, R0, R7, RZ ;  /* 0x0000000700058210 */ /* 0x000fe20007f5e0ff */
[----:B------:R-:W-:-:S03]  /*0290*/  @!P0 IMAD.WIDE R18, R7, 0x2, R12 ;  /* 0x0000000207128825 */ /* 0x000fc600078e020c */
[----:B------:R-:W-:Y:S02]  /*02a0*/  @!P0 LEA.HI.X.SX32 R6, R7, R3, 0x1, P2 ;  /* 0x0000000307068211 */ /* 0x000fe400010f0eff */
[----:B------:R-:W-:Y:S01]  /*02b0*/  @!P0 LEA R24, P2, R5, UR6, 0x1 ;  /* 0x0000000605188c11 */ /* 0x000fe2000f8408ff */
[----:B------:R-:W-:Y:S01]  /*02c0*/  @!P0 IMAD.WIDE R20, R7, 0x2, R14 ;  /* 0x0000000207148825 */ /* 0x000fe200078e020e */
[----:B0-----:R0:W5:Y:S02]  /*02d0*/  @!P0 LDG.E.U16 R28, desc[UR12][R18.64] ;  /* 0x0000000c121c8981 */ /* 0x001164000c1e1500 */
[----:B------:R-:W-:Y:S02]  /*02e0*/  @!P0 LEA.HI.X R25, R5, UR7, R6, 0x1, P2 ;  /* 0x0000000705198c11 */ /* 0x000fe400090f0c06 */
[----:B------:R-:W-:Y:S01]  /*02f0*/  @!P1 IADD3 R5, P2, PT, R0, R11, RZ ;  /* 0x0000000b00059210 */ /* 0x000fe20007f5e0ff */
[----:B------:R-:W2:Y:S03]  /*0300*/  @!P0 LDG.E.U16 R29, desc[UR12][R20.64] ;  /* 0x0000000c141d8981 */ /* 0x000ea6000c1e1500 */
[----:B------:R-:W-:Y:S01]  /*0310*/  @!P1 LEA.HI.X.SX32 R6, R11, R3, 0x1, P2 ;  /* 0x000000030b069211 */ /* 0x000fe200010f0eff */
[----:B------:R1:W3:Y:S01]  /*0320*/  @!P0 LDG.E.U16 R10, desc[UR12][R24.64] ;  /* 0x0000000c180a8981 */ /* 0x0002e2000c1e1500 */
[----:B------:R-:W-:-:S04]  /*0330*/  @!P1 LEA R16, P2, R5, UR6, 0x1 ;  /* 0x0000000605109c11 */ /* 0x000fc8000f8408ff */
[----:B------:R-:W-:Y:S01]  /*0340*/  @!P1 LEA.HI.X R17, R5, UR7, R6, 0x1, P2 ;  /* 0x0000000705119c11 */ /* 0x000fe200090f0c06 */
[----:B------:R-:W-:-:S04]  /*0350*/  @!P1 IMAD.WIDE R22, R11, 0x2, R14 ;  /* 0x000000020b169825 */ /* 0x000fc800078e020e */
[----:B------:R4:W2:Y:S04]  /*0360*/  @!P1 LDG.E.U16 R8, desc[UR12][R16.64] ;  /* 0x0000000c10089981 */ /* 0x0008a8000c1e1500 */
[----:B------:R4:W2:Y:S01]  /*0370*/  @!P1 LDG.E.U16 R6, desc[UR12][R22.64] ;  /* 0x0000000c16069981 */ /* 0x0008a2000c1e1500 */
[----:B------:R-:W-:-:S04]  /*0380*/  IADD3 R5, PT, PT, R11, UR5, RZ ;  /* 0x000000050b057c10 */ /* 0x000fc8000fffe0ff */
[C---:B------:R-:W-:Y:S02]  /*0390*/  ISETP.GE.AND P3, PT, R5.reuse, R4, PT ;  /* 0x000000040500720c */ /* 0x040fe40003f66270 */
[----:B------:R-:W-:-:S04]  /*03a0*/  IADD3 R9, PT, PT, R5, UR5, RZ ;  /* 0x0000000505097c10 */ /* 0x000fc8000fffe0ff */
[----:B------:R-:W-:-:S07]  /*03b0*/  ISETP.GE.AND P2, PT, R9, R4, PT ;  /* 0x000000040900720c */ /* 0x000fce0003f46270 */
[----:B0-----:R-:W-:-:S04]  /*03c0*/  @!P3 IADD3 R19, P4, PT, R0, R5, RZ ;  /* 0x000000050013b210 */ /* 0x001fc80007f9e0ff */
[----:B-1----:R-:W-:Y:S02]  /*03d0*/  @!P3 LEA.HI.X.SX32 R24, R5, R3, 0x1, P4 ;  /* 0x000000030518b211 */ /* 0x002fe400020f0eff */
[C---:B------:R-:W-:Y:S02]  /*03e0*/  @!P3 LEA R18, P4, R19.reuse, UR6, 0x1 ;  /* 0x000000061312bc11 */ /* 0x040fe4000f8808ff */
[----:B------:R-:W-:Y:S02]  /*03f0*/  @!P2 IADD3 R20, P5, PT, R0, R9, RZ ;  /* 0x000000090014a210 */ /* 0x000fe40007fbe0ff */
[----:B------:R-:W-:Y:S02]  /*0400*/  @!P3 LEA.HI.X R19, R19, UR7, R24, 0x1, P4 ;  /* 0x000000071313bc11 */ /* 0x000fe4000a0f0c18 */
[C---:B----4-:R-:W-:Y:S02]  /*0410*/  @!P2 LEA.HI.X.SX32 R17, R9.reuse, R3, 0x1, P5 ;  /* 0x000000030911a211 */ /* 0x050fe400028f0eff */
[C---:B------:R-:W-:Y:S01]  /*0420*/  @!P2 LEA R16, P4, R20.reuse, UR6, 0x1 ;  /* 0x000000061410ac11 */ /* 0x040fe2000f8808ff */
[----:B------:R-:W-:Y:S01]  /*0430*/  @!P2 IMAD.WIDE R22, R9, 0x2, R14 ;  /* 0x000000020916a825 */ /* 0x000fe200078e020e */
[----:B------:R-:W4:Y:S02]  /*0440*/  @!P3 LDG.E.U16 R18, desc[UR12][R18.64] ;  /* 0x0000000c1212b981 */ /* 0x000f24000c1e1500 */
[----:B------:R-:W-:Y:S01]  /*0450*/  @!P2 LEA.HI.X R17, R20, UR7, R17, 0x1, P4 ;  /* 0x000000071411ac11 */ /* 0x000fe2000a0f0c11 */
[----:B------:R-:W-:-:S02]  /*0460*/  @!P3 IMAD.WIDE R20, R5, 0x2, R14 ;  /* 0x000000020514b825 */ /* 0x000fc400078e020e */
[----:B------:R-:W4:Y:S04]  /*0470*/  @!P2 LDG.E.U16 R22, desc[UR12][R22.64] ;  /* 0x0000000c1616a981 */ /* 0x000f28000c1e1500 */
[----:B------:R-:W4:Y:S04]  /*0480*/  @!P3 LDG.E.U16 R20, desc[UR12][R20.64] ;  /* 0x0000000c1414b981 */ /* 0x000f28000c1e1500 */
[----:B------:R0:W4:Y:S02]  /*0490*/  @!P2 LDG.E.U16 R19, desc[UR12][R16.64] ;  /* 0x0000000c1013a981 */ /* 0x000124000c1e1500 */
[----:B0-----:R-:W-:-:S06]  /*04a0*/  @!P1 IMAD.WIDE R16, R11, 0x2, R12 ;  /* 0x000000020b109825 */ /* 0x001fcc00078e020c */
[----:B------:R0:W4:Y:S01]  /*04b0*/  @!P1 LDG.E.U16 R16, desc[UR12][R16.64] ;  /* 0x0000000c10109981 */ /* 0x000122000c1e1500 */
[----:B------:R-:W-:-:S04]  /*04c0*/  @!P3 IMAD.WIDE R24, R5, 0x2, R12 ;  /* 0x000000020518b825 */ /* 0x000fc800078e020c */
[----:B------:R-:W-:Y:S02]  /*04d0*/  @!P2 IMAD.WIDE R26, R9, 0x2, R12 ;  /* 0x00000002091aa825 */ /* 0x000fe400078e020c */
[----:B------:R-:W4:Y:S04]  /*04e0*/  @!P3 LDG.E.U16 R24, desc[UR12][R24.64] ;  /* 0x0000000c1818b981 */ /* 0x000f28000c1e1500 */
[----:B------:R1:W4:Y:S01]  /*04f0*/  @!P2 LDG.E.U16 R26, desc[UR12][R26.64] ;  /* 0x0000000c1a1aa981 */ /* 0x000322000c1e1500 */
[----:B------:R-:W-:Y:S01]  /*0500*/  HFMA2 R21, -RZ, RZ, 0, 0 ;  /* 0x00000000ff157431 */ /* 0x000fe200000001ff */
[----:B0-----:R-:W-:Y:S01]  /*0510*/  MOV R17, RZ ;  /* 0x000000ff00117202 */ /* 0x001fe20000000f00 */
[----:B------:R-:W-:Y:S01]  /*0520*/  IMAD.MOV.U32 R23, RZ, RZ, RZ ;  /* 0x000000ffff177224 */ /* 0x000fe200078e00ff */
[----:B------:R-:W-:Y:S01]  /*0530*/  ULEA UR4, UR5, UR4, 0x2 ;  /* 0x0000000405047291 */ /* 0x000fe2000f8e10ff */
[----:B---3--:R-:W-:Y:S01]  /*0540*/  @!P0 HADD2.F32 R21, -RZ, R10.H0_H0 ;  /* 0x2000000aff158230 */ /* 0x008fe20000004100 */
[----:B------:R-:W-:Y:S01]  /*0550*/  MOV R10, RZ ;  /* 0x000000ff000a7202 */ /* 0x000fe20000000f00 */
[----:B-----5:R-:W-:-:S02]  /*0560*/  @!P0 HADD2.F32 R10, -RZ, R28.H0_H0 ;  /* 0x2000001cff0a8230 */ /* 0x020fc40000004100 */
[----:B------:R-:W-:Y:S02]  /*0570*/  HFMA2 R28, -RZ, RZ, 0, 0 ;  /* 0x00000000ff1c7431 */ /* 0x000fe400000001ff */
[----:B--2---:R-:W-:Y:S02]  /*0580*/  @!P0 HADD2.F32 R28, -RZ, R29.H0_H0 ;  /* 0x2000001dff1c8230 */ /* 0x004fe40000004100 */
[----:B------:R-:W-:-:S03]  /*0590*/  @!P1 HADD2.F32 R17, -RZ, R8.H0_H0 ;  /* 0x20000008ff119230 */ /* 0x000fc60000004100 */
[----:B------:R-:W-:Y:S01]  /*05a0*/  FFMA.FTZ R8, R21, R21, R28 ;  /* 0x0000001515087223 */ /* 0x000fe2000001001c */
[----:B------:R-:W-:-:S03]  /*05b0*/  @!P1 HADD2.F32 R23, -RZ, R6.H0_H0 ;  /* 0x20000006ff179230 */ /* 0x000fc60000004100 */
[----:B------:R-:W1:Y:S02]  /*05c0*/  MUFU.SQRT R6, R8 ;  /* 0x0000000800067308 */ /* 0x000e640000002000 */
[----:B-1----:R-:W-:-:S06]  /*05d0*/  FADD.FTZ R27, R6, UR8 ;  /* 0x00000008061b7e21 */ /* 0x002fcc0008010000 */
[----:B------:R-:W0:Y:S01]  /*05e0*/  MUFU.RCP R28, R27 ;  /* 0x0000001b001c7308 */ /* 0x000e220000001000 */
[----:B------:R-:W-:-:S07]  /*05f0*/  FFMA.FTZ R6, R17, R17, R23 ;  /* 0x0000001111067223 */ /* 0x000fce0000010017 */
[----:B------:R-:W1:Y:S01]  /*0600*/  MUFU.SQRT R25, R6 ;  /* 0x0000000600197308 */ /* 0x000e620000002000 */
[----:B0-----:R-:W-:-:S04]  /*0610*/  FMUL.FTZ R21, R28, R21 ;  /* 0x000000151c157220 */ /* 0x001fc80000410000 */
[----:B------:R-:W-:Y:S01]  /*0620*/  FFMA.FTZ R23, R10, UR9, R21 ;  /* 0x000000090a177c23 */ /* 0x000fe20008010015 */
[----:B------:R-:W-:Y:S02]  /*0630*/  HFMA2 R21, -RZ, RZ, 0, 0 ;  /* 0x00000000ff157431 */ /* 0x000fe400000001ff */
[----:B----4-:R-:W-:Y:S01]  /*0640*/  @!P3 HADD2.F32 R21, -RZ, R18.H0_H0 ;  /* 0x20000012ff15b230 */ /* 0x010fe20000004100 */
[----:B------:R-:W-:Y:S01]  /*0650*/  MOV R18, RZ ;  /* 0x000000ff00127202 */ /* 0x000fe20000000f00 */
[----:B------:R-:W-:Y:S01]  /*0660*/  FFMA.FTZ R23, -R23, UR10, R10 ;  /* 0x0000000a17177c23 */ /* 0x000fe2000801010a */
[----:B------:R-:W-:Y:S02]  /*0670*/  HFMA2 R10, -RZ, RZ, 0, 0 ;  /* 0x00000000ff0a7431 */ /* 0x000fe400000001ff */
[----:B------:R-:W-:Y:S01]  /*0680*/  @!P2 HADD2.F32 R18, -RZ, R19.H0_H0 ;  /* 0x20000013ff12a230 */ /* 0x000fe20000004100 */
[----:B------:R-:W-:Y:S01]  /*0690*/  MOV R19, RZ ;  /* 0x000000ff00137202 */ /* 0x000fe20000000f00 */
[----:B------:R-:W-:-:S02]  /*06a0*/  @!P3 HADD2.F32 R10, -RZ, R20.H0_H0 ;  /* 0x20000014ff0ab230 */ /* 0x000fc40000004100 */
[----:B------:R-:W-:Y:S02]  /*06b0*/  @!P2 HADD2.F32 R19, -RZ, R22.H0_H0 ;  /* 0x20000016ff13a230 */ /* 0x000fe40000004100 */
[----:B------:R-:W-:Y:S02]  /*06c0*/  HFMA2 R20, -RZ, RZ, 0, 0 ;  /* 0x00000000ff147431 */ /* 0x000fe400000001ff */
[----:B------:R-:W-:Y:S01]  /*06d0*/  FFMA.FTZ R10, R21, R21, R10 ;  /* 0x00000015150a7223 */ /* 0x000fe2000001000a */
[----:B------:R-:W-:Y:S01]  /*06e0*/  FFMA.FTZ R22, R18, R18, R19 ;  /* 0x0000001212167223 */ /* 0x000fe20000010013 */
[----:B------:R-:W-:Y:S02]  /*06f0*/  @!P1 HADD2.F32 R20, -RZ, R16.H0_H0 ;  /* 0x20000010ff149230 */ /* 0x000fe40000004100 */
[----:B------:R-:W0:Y:S01]  /*0700*/  MUFU.SQRT R16, R10 ;  /* 0x0000000a00107308 */ /* 0x000e220000002000 */
[----:B-1----:R-:W-:-:S07]  /*0710*/  FADD.FTZ R25, R25, UR8 ;  /* 0x0000000819197e21 */ /* 0x002fce0008010000 */
[----:B------:R-:W1:Y:S08]  /*0720*/  MUFU.SQRT R19, R22 ;  /* 0x0000001600137308 */ /* 0x000e700000002000 */
[----:B------:R-:W2:Y:S01]  /*0730*/  MUFU.RCP R25, R25 ;  /* 0x0000001900197308 */ /* 0x000ea20000001000 */
[----:B0-----:R-:W-:-:S07]  /*0740*/  FADD.FTZ R16, R16, UR8 ;  /* 0x0000000810107e21 */ /* 0x001fce0008010000 */
[----:B------:R-:W0:Y:S01]  /*0750*/  MUFU.RCP R28, R16 ;  /* 0x00000010001c7308 */ /* 0x000e220000001000 */
[----:B-1----:R-:W-:-:S07]  /*0760*/  FADD.FTZ R19, R19, UR8 ;  /* 0x0000000813137e21 */ /* 0x002fce0008010000 */
[----:B------:R-:W1:Y:S01]  /*0770*/  MUFU.RCP R19, R19 ;  /* 0x0000001300137308 */ /* 0x000e620000001000 */
[----:B--2---:R-:W-:Y:S01]  /*0780*/  FMUL.FTZ R17, R25, R17 ;  /* 0x0000001119117220 */ /* 0x004fe20000410000 */
[----:B------:R-:W-:-:S03]  /*0790*/  @!P0 F2FP.F16.F32.PACK_AB R23, RZ, R23 ;  /* 0x00000017ff17823e */ /* 0x000fc600000000ff */
[----:B------:R-:W-:Y:S01]  /*07a0*/  FFMA.FTZ R17, R20, UR9, R17 ;  /* 0x0000000914117c23 */ /* 0x000fe20008010011 */
[----:B------:R-:W-:Y:S01]  /*07b0*/  MOV R25, RZ ;  /* 0x000000ff00197202 */ /* 0x000fe20000000f00 */
[----:B------:R-:W-:Y:S02]  /*07c0*/  @!P3 HADD2.F32 R25, -RZ, R24.H0_H0 ;  /* 0x20000018ff19b230 */ /* 0x000fe40000004100 */
[----:B------:R-:W-:Y:S01]  /*07d0*/  FFMA.FTZ R20, -R17, UR10, R20 ;  /* 0x0000000a11147c23 */ /* 0x000fe20008010114 */
[----:B0-----:R-:W-:Y:S01]  /*07e0*/  FMUL.FTZ R28, R28, R21 ;  /* 0x000000151c1c7220 */ /* 0x001fe20000410000 */
[----:B------:R-:W-:Y:S01]  /*07f0*/  PRMT R21, R23, 0x7610, R21 ;  /* 0x0000761017157816 */ /* 0x000fe20000000015 */
[----:B------:R-:W-:Y:S01]  /*0800*/  @!P0 IMAD.WIDE R16, R7, 0x2, R12 ;  /* 0x0000000207108825 */ /* 0x000fe200078e020c */
[----:B------:R-:W-:-:S03]  /*0810*/  @!P0 F2FP.F16.F32.PACK_AB R8, RZ, R8 ;  /* 0x00000008ff08823e */ /* 0x000fc600000000ff */
[----:B------:R-:W-:Y:S02]  /*0820*/  IMAD.MOV.U32 R24, RZ, RZ, RZ ;  /* 0x000000ffff187224 */ /* 0x000fe400078e00ff */
[----:B-1----:R-:W-:Y:S01]  /*0830*/  FMUL.FTZ R23, R19, R18 ;  /* 0x0000001213177220 */ /* 0x002fe20000410000 */
[----:B------:R-:W-:Y:S01]  /*0840*/  @!P2 HADD2.F32 R24, -RZ, R26.H0_H0 ;  /* 0x2000001aff18a230 */ /* 0x000fe20000004100 */
[----:B------:R0:W-:Y:S01]  /*0850*/  @!P0 STG.E.U16 desc[UR12][R16.64], R21 ;  /* 0x0000001510008986 */ /* 0x0001e2000c10150c */
[----:B------:R-:W-:-:S04]  /*0860*/  @!P0 IMAD.WIDE R18, R7, 0x2, R14 ;  /* 0x0000000207128825 */ /* 0x000fc800078e020e */
[----:B------:R-:W-:Y:S01]  /*0870*/  FFMA.FTZ R28, R25, UR9, R28 ;  /* 0x00000009191c7c23 */ /* 0x000fe2000801001c */
[----:B------:R-:W-:-:S03]  /*0880*/  FFMA.FTZ R23, R24, UR9, R23 ;  /* 0x0000000918177c23 */ /* 0x000fc60008010017 */
[----:B------:R-:W-:Y:S01]  /*0890*/  FFMA.FTZ R25, -R28, UR10, R25 ;  /* 0x0000000a1c197c23 */ /* 0x000fe20008010119 */
[----:B------:R1:W-:Y:S01]  /*08a0*/  @!P0 STG.E.U16 desc[UR12][R18.64], R8 ;  /* 0x0000000812008986 */ /* 0x0003e2000c10150c */
[----:B------:R-:W-:Y:S02]  /*08b0*/  ISETP.LE.AND P0, PT, R4, UR4, PT ;  /* 0x0000000404007c0c */ /* 0x000fe4000bf03270 */
[----:B0-----:R-:W-:Y:S01]  /*08c0*/  @!P1 F2FP.F16.F32.PACK_AB R17, RZ, R20 ;  /* 0x00000014ff11923e */ /* 0x001fe200000000ff */
[----:B------:R-:W-:-:S04]  /*08d0*/  @!P1 IMAD.WIDE R20, R11, 0x2, R12 ;  /* 0x000000020b149825 */ /* 0x000fc800078e020c */
[----:B------:R-:W-:Y:S01]  /*08e0*/  FFMA.FTZ R26, -R23, UR10, R24 ;  /* 0x0000000a171a7c23 */ /* 0x000fe20008010118 */
[----:B------:R-:W-:Y:S01]  /*08f0*/  @!P3 F2FP.F16.F32.PACK_AB R25, RZ, R25 ;  /* 0x00000019ff19b23e */ /* 0x000fe200000000ff */
[----:B------:R0:W-:Y:S01]  /*0900*/  @!P1 STG.E.U16 desc[UR12][R20.64], R17 ;  /* 0x0000001114009986 */ /* 0x0001e2000c10150c */
[----:B-1----:R-:W-:Y:S01]  /*0910*/  @!P1 F2FP.F16.F32.PACK_AB R19, RZ, R6 ;  /* 0x00000006ff13923e */ /* 0x002fe200000000ff */
[----:B------:R-:W-:Y:S01]  /*0920*/  @!P1 IMAD.WIDE R6, R11, 0x2, R14 ;  /* 0x000000020b069825 */ /* 0x000fe200078e020e */
[----:B------:R-:W-:Y:S02]  /*0930*/  @!P2 F2FP.F16.F32.PACK_AB R24, RZ, R22 ;  /* 0x00000016ff18a23e */ /* 0x000fe400000000ff */
[----:B------:R-:W-:Y:S01]  /*0940*/  @!P2 F2FP.F16.F32.PACK_AB R26, RZ, R26 ;  /* 0x0000001aff1aa23e */ /* 0x000fe200000000ff */
[----:B------:R-:W-:Y:S01]  /*0950*/  @!P2 IMAD.WIDE R22, R9, 0x2, R12 ;  /* 0x000000020916a825 */ /* 0x000fe200078e020c */
[----:B------:R1:W-:Y:S01]  /*0960*/  @!P1 STG.E.U16 desc[UR12][R6.64], R19 ;  /* 0x0000001306009986 */ /* 0x0003e2000c10150c */
[----:B0-----:R-:W-:-:S02]  /*0970*/  @!P3 F2FP.F16.F32.PACK_AB R21, RZ, R10 ;  /* 0x0000000aff15b23e */ /* 0x001fc400000000ff */
[----:B------:R-:W-:-:S04]  /*0980*/  @!P3 IMAD.WIDE R10, R5, 0x2, R12 ;  /* 0x00000002050ab825 */ /* 0x000fc800078e020c */
[--C-:B------:R-:W-:Y:S01]  /*0990*/  @!P3 IMAD.WIDE R16, R5, 0x2, R14.reuse ;  /* 0x000000020510b825 */ /* 0x100fe200078e020e */
[----:B------:R1:W-:Y:S03]  /*09a0*/  @!P3 STG.E.U16 desc[UR12][R10.64], R25 ;  /* 0x000000190a00b986 */ /* 0x0003e6000c10150c */
[----:B------:R-:W-:Y:S01]  /*09b0*/  @!P2 IMAD.WIDE R8, R9, 0x2, R14 ;  /* 0x000000020908a825 */ /* 0x000fe200078e020e */
[----:B------:R1:W-:Y:S04]  /*09c0*/  @!P3 STG.E.U16 desc[UR12][R16.64], R21 ;  /* 0x000000151000b986 */ /* 0x0003e8000c10150c */
[----:B------:R1:W-:Y:S04]  /*09d0*/  @!P2 STG.E.U16 desc[UR12][R22.64], R26 ;  /* 0x0000001a1600a986 */ /* 0x0003e8000c10150c */
[----:B------:R1:W-:Y:S01]  /*09e0*/  @!P2 STG.E.U16 desc[UR12][R8.64], R24 ;  /* 0x000000180800a986 */ /* 0x0003e2000c10150c */
[----:B------:R-:W-:Y:S05]  /*09f0*/  @!P0 BRA `(.L_x_1) ;  /* 0xfffffff800108947 */ /* 0x000fea000383ffff */
[----:B------:R-:W-:Y:S05]  /*0a00*/  EXIT ;  /* 0x000000000000794d */ /* 0x000fea0003800000 */
.L_x_0:
[----:B------:R-:W2:Y:S01]  /*0a10*/  LDCU UR9, c[0x0][0xfdc] ;  /* 0x0001fb80ff0977ac */ /* 0x000ea20008000800 */
[----:B------:R-:W3:Y:S01]  /*0a20*/  LDCU UR8, c[0x0][0xfe8] ;  /* 0x0001fd00ff0877ac */ /* 0x000ee20008000800 */
[----:B------:R-:W4:Y:S01]  /*0a30*/  LDCU UR10, c[0x0][0xfe0] ;  /* 0x0001fc00ff0a77ac */ /* 0x000f220008000800 */
[----:B------:R-:W-:-:S05]  /*0a40*/  UMOV UR4, URZ ;  /* 0x000000ff00047c82 */ /* 0x000fca0008000000 */
.L_x_2:
[----:B-1----:R-:W-:-:S04]  /*0a50*/  IADD3 R29, PT, PT, R2, UR4, RZ ;  /* 0x00000004021d7c10 */ /* 0x002fc8000fffe0ff */
[----:B------:R-:W-:-:S13]  /*0a60*/  ISETP.GE.AND P3, PT, R29, R4, PT ;  /* 0x000000041d00720c */ /* 0x000fda0003f66270 */
[----:B------:R-:W-:-:S04]  /*0a70*/  @!P3 IADD3 R5, P0, PT, R0, R29, RZ ;  /* 0x0000001d0005b210 */ /* 0x000fc80007f1e0ff */
[----:B------:R-:W-:Y:S02]  /*0a80*/  @!P3 LEA.HI.X.SX32 R6, R29, R3, 0x1, P0 ;  /* 0x000000031d06b211 */ /* 0x000fe400000f0eff */
[----:B------:R-:W-:-:S04]  /*0a90*/  @!P3 LEA R18, P0, R5, UR6, 0x1 ;  /* 0x000000060512bc11 */ /* 0x000fc8000f8008ff */
[----:B------:R-:W-:Y:S01]  /*0aa0*/  @!P3 LEA.HI.X R19, R5, UR7, R6, 0x1, P0 ;  /* 0x000000070513bc11 */ /* 0x000fe200080f0c06 */
[----:B------:R-:W-:-:S04]  /*0ab0*/  @!P3 IMAD.WIDE R6, R29, 0x2, R12 ;  /* 0x000000021d06b825 */ /* 0x000fc800078e020c */
[----:B0-----:R0:W5:Y:S01]  /*0ac0*/  @!P3 LDG.E.U16 R28, desc[UR12][R18.64] ;  /* 0x0000000c121cb981 */ /* 0x001162000c1e1500 */
[----:B------:R-:W-:-:S03]  /*0ad0*/  @!P3 IMAD.WIDE R16, R29, 0x2, R14 ;  /* 0x000000021d10b825 */ /* 0x000fc600078e020e */
[----:B------:R-:W2:Y:S04]  /*0ae0*/  @!P3 LDG.E.U16 R8, desc[UR12][R6.64] ;  /* 0x0000000c0608b981 */ /* 0x000ea8000c1e1500 */
[----:B------:R1:W3:Y:S01]  /*0af0*/  @!P3 LDG.E.U16 R10, desc[UR12][R16.64] ;  /* 0x0000000c100ab981 */ /* 0x0002e2000c1e1500 */
[----:B------:R-:W-:-:S04]  /*0b00*/  IADD3 R11, PT, PT, R29, UR5, RZ ;  /* 0x000000051d0b7c10 */ /* 0x000fc8000fffe0ff */
[C---:B------:R-:W-:Y:S02]  /*0b10*/  ISETP.GE.AND P2, PT, R11.reuse, R4, PT ;  /* 0x000000040b00720c */ /* 0x040fe40003f46270 */
[----:B------:R-:W-:-:S04]  /*0b20*/  IADD3 R5, PT, PT, R11, UR5, RZ ;  /* 0x000000050b057c10 */ /* 0x000fc8000fffe0ff */
[C---:B------:R-:W-:Y:S02]  /*0b30*/  IADD3 R9, PT, PT, R5.reuse, UR5, RZ ;  /* 0x0000000505097c10 */ /* 0x040fe4000fffe0ff */
[-C--:B------:R-:W-:Y:S02]  /*0b40*/  ISETP.GE.AND P1, PT, R5, R4.reuse, PT ;  /* 0x000000040500720c */ /* 0x080fe40003f26270 */
[----:B------:R-:W-:-:S03]  /*0b50*/  ISETP.GE.AND P0, PT, R9, R4, PT ;  /* 0x000000040900720c */ /* 0x000fc60003f06270 */
[----:B------:R-:W-:Y:S01]  /*0b60*/  @!P2 IADD3 R20, P4, PT, R0, R11, RZ ;  /* 0x0000000b0014a210 */ /* 0x000fe20007f9e0ff */
[----:B------:R-:W-:-:S03]  /*0b70*/  @!P2 IMAD.WIDE R24, R11, 0x2, R12 ;  /* 0x000000020b18a825 */ /* 0x000fc600078e020c */
[----:B0-----:R-:W-:Y:S02]  /*0b80*/  @!P2 LEA.HI.X.SX32 R19, R11, R3, 0x1, P4 ;  /* 0x000000030b13a211 */ /* 0x001fe400020f0eff */
[----:B------:R-:W-:Y:S01]  /*0b90*/  @!P2 LEA R22, P4, R20, UR6, 0x1 ;  /* 0x000000061416ac11 */ /* 0x000fe2000f8808ff */
[----:B------:R-:W4:Y:S01]  /*0ba0*/  @!P2 LDG.E.U16 R6, desc[UR12][R24.64] ;  /* 0x0000000c1806a981 */ /* 0x000f22000c1e1500 */
[----:B-1----:R-:W-:Y:S02]  /*0bb0*/  @!P1 IADD3 R17, P5, PT, R0, R5, RZ ;  /* 0x0000000500119210 */ /* 0x002fe40007fbe0ff */
[----:B------:R-:W-:Y:S02]  /*0bc0*/  @!P2 LEA.HI.X R23, R20, UR7, R19, 0x1, P4 ;  /* 0x000000071417ac11 */ /* 0x000fe4000a0f0c13 */
[----:B------:R-:W-:Y:S02]  /*0bd0*/  @!P0 IADD3 R21, P4, PT, R0, R9, RZ ;  /* 0x0000000900158210 */ /* 0x000fe40007f9e0ff */
[-C--:B------:R-:W-:Y:S01]  /*0be0*/  @!P1 LEA.HI.X.SX32 R27, R5, R3.reuse, 0x1, P5 ;  /* 0x00000003051b9211 */ /* 0x080fe200028f0eff */
[----:B------:R-:W-:Y:S01]  /*0bf0*/  @!P2 IMAD.WIDE R18, R11, 0x2, R14 ;  /* 0x000000020b12a825 */ /* 0x000fe200078e020e */
[----:B------:R-:W-:Y:S01]  /*0c00*/  @!P1 LEA R16, P5, R17, UR6, 0x1 ;  /* 0x0000000611109c11 */ /* 0x000fe2000f8a08ff */
[----:B------:R0:W4:Y:S01]  /*0c10*/  @!P2 LDG.E.U16 R7, desc[UR12][R22.64] ;  /* 0x0000000c1607a981 */ /* 0x000122000c1e1500 */
[----:B------:R-:W-:-:S02]  /*0c20*/  @!P0 LEA.HI.X.SX32 R26, R9, R3, 0x1, P4 ;  /* 0x00000003091a8211 */ /* 0x000fc400020f0eff */
[----:B------:R-:W-:Y:S01]  /*0c30*/  @!P0 LEA R20, P4, R21, UR6, 0x1 ;  /* 0x0000000615148c11 */ /* 0x000fe2000f8808ff */
[----:B------:R-:W4:Y:S01]  /*0c40*/  @!P2 LDG.E.U16 R18, desc[UR12][R18.64] ;  /* 0x0000000c1212a981 */ /* 0x000f22000c1e1500 */
[----:B------:R-:W-:Y:S02]  /*0c50*/  @!P1 LEA.HI.X R17, R17, UR7, R27, 0x1, P5 ;  /* 0x0000000711119c11 */ /* 0x000fe4000a8f0c1b */
[----:B------:R-:W-:Y:S01]  /*0c60*/  @!P0 LEA.HI.X R21, R21, UR7, R26, 0x1, P4 ;  /* 0x0000000715158c11 */ /* 0x000fe2000a0f0c1a */
[----:B------:R-:W-:-:S04]  /*0c70*/  @!P0 IMAD.WIDE R26, R9, 0x2, R12 ;  /* 0x00000002091a8825 */ /* 0x000fc800078e020c */
[C---:B0-----:R-:W-:Y:S01]  /*0c80*/  @!P1 IMAD.WIDE R22, R5.reuse, 0x2, R12 ;  /* 0x0000000205169825 */ /* 0x041fe200078e020c */
[----:B------:R-:W4:Y:S03]  /*0c90*/  @!P0 LDG.E.U16 R20, desc[UR12][R20.64] ;  /* 0x0000000c14148981 */ /* 0x000f26000c1e1500 */
[--C-:B------:R-:W-:Y:S01]  /*0ca0*/  @!P1 IMAD.WIDE R24, R5, 0x2, R14.reuse ;  /* 0x0000000205189825 */ /* 0x100fe200078e020e */
[----:B------:R0:W4:Y:S04]  /*0cb0*/  @!P1 LDG.E.U16 R19, desc[UR12][R16.64] ;  /* 0x0000000c10139981 */ /* 0x000128000c1e1500 */
[----:B------:R1:W4:Y:S04]  /*0cc0*/  @!P1 LDG.E.U16 R22, desc[UR12][R22.64] ;  /* 0x0000000c16169981 */ /* 0x000328000c1e1500 */
[----:B------:R-:W4:Y:S01]  /*0cd0*/  @!P0 LDG.E.U16 R26, desc[UR12][R26.64] ;  /* 0x0000000c1a1a8981 */ /* 0x000f22000c1e1500 */
[----:B0-----:R-:W-:-:S03]  /*0ce0*/  @!P0 IMAD.WIDE R16, R9, 0x2, R14 ;  /* 0x0000000209108825 */ /* 0x001fc600078e020e */
[----:B------:R0:W4:Y:S04]  /*0cf0*/  @!P1 LDG.E.U16 R24, desc[UR12][R24.64] ;  /* 0x0000000c18189981 */ /* 0x000128000c1e1500 */
[----:B------:R4:W4:Y:S01]  /*0d00*/  @!P0 LDG.E.U16 R16, desc[UR12][R16.64] ;  /* 0x0000000c10108981 */ /* 0x000922000c1e1500 */
[----:B------:R-:W-:Y:S01]  /*0d10*/  HFMA2 R21, -RZ, RZ, 0, 0 ;  /* 0x00000000ff157431 */ /* 0x000fe200000001ff */
[----:B-1----:R-:W-:Y:S01]  /*0d20*/  MOV R23, RZ ;  /* 0x000000ff00177202 */ /* 0x002fe20000000f00 */
[----:B0-----:R-:W-:Y:S01]  /*0d30*/  HFMA2 R25, -RZ, RZ, 0, 0 ;  /* 0x00000000ff197431 */ /* 0x001fe200000001ff */
[----:B------:R-:W-:Y:S01]  /*0d40*/  ULEA UR4, UR5, UR4, 0x2 ;  /* 0x0000000405047291 */ /* 0x000fe2000f8e10ff */
[----:B-----5:R-:W-:Y:S01]  /*0d50*/  @!P3 HADD2.F32 R21, -RZ, R28.H0_H0 ;  /* 0x2000001cff15b230 */ /* 0x020fe20000004100 */
[----:B------:R-:W-:Y:S01]  /*0d60*/  MOV R28, RZ ;  /* 0x000000ff001c7202 */ /* 0x000fe20000000f00 */
[----:B--2---:R-:W-:-:S02]  /*0d70*/  @!P3 HADD2.F32 R28, -RZ, R8.H0_H0 ;  /* 0x20000008ff1cb230 */ /* 0x004fc40000004100 */
[----:B------:R-:W-:Y:S02]  /*0d80*/  IMAD.MOV.U32 R8, RZ, RZ, RZ ;  /* 0x000000ffff087224 */ /* 0x000fe400078e00ff */
[----:B---3--:R-:W-:Y:S02]  /*0d90*/  @!P3 HADD2.F32 R8, -RZ, R10.H0_H0 ;  /* 0x2000000aff08b230 */ /* 0x008fe40000004100 */
[----:B------:R-:W-:-:S04]  /*0da0*/  FFMA.FTZ R21, R28, UR8, R21 ;  /* 0x000000081c157c23 */ /* 0x000fc80008010015 */
[----:B------:R-:W-:-:S04]  /*0db0*/  FFMA.FTZ R8, R21, R21, R8 ;  /* 0x0000001515087223 */ /* 0x000fc80000010008 */
[----:B------:R-:W0:Y:S02]  /*0dc0*/  MUFU.SQRT R10, R8 ;  /* 0x00000008000a7308 */ /* 0x000e240000002000 */
[----:B0-----:R-:W-:-:S06]  /*0dd0*/  FADD.FTZ R27, R10, UR9 ;  /* 0x000000090a1b7e21 */ /* 0x001fcc0008010000 */
[----:B------:R-:W0:Y:S01]  /*0de0*/  MUFU.RCP R10, R27 ;  /* 0x0000001b000a7308 */ /* 0x000e220000001000 */
[----:B----4-:R-:W-:Y:S02]  /*0df0*/  @!P2 HADD2.F32 R25, -RZ, R18.H0_H0 ;  /* 0x20000012ff19a230 */ /* 0x010fe40000004100 */
[----:B------:R-:W-:Y:S02]  /*0e00*/  HFMA2 R18, -RZ, RZ, 0, 0 ;  /* 0x00000000ff127431 */ /* 0x000fe400000001ff */
[----:B0-----:R-:W-:Y:S01]  /*0e10*/  FMUL.FTZ R17, R21, R10 ;  /* 0x0000000a15117220 */ /* 0x001fe20000410000 */
[----:B------:R-:W-:Y:S01]  /*0e20*/  HFMA2 R21, -RZ, RZ, 0, 0 ;  /* 0x00000000ff157431 */ /* 0x000fe200000001ff */
[----:B------:R-:W-:Y:S01]  /*0e30*/  MOV R10, RZ ;  /* 0x000000ff000a7202 */ /* 0x000fe20000000f00 */
[----:B------:R-:W-:Y:S02]  /*0e40*/  @!P2 HADD2.F32 R21, -RZ, R7.H0_H0 ;  /* 0x20000007ff15a230 */ /* 0x000fe40000004100 */
[----:B------:R-:W-:Y:S01]  /*0e50*/  @!P2 HADD2.F32 R10, -RZ, R6.H0_H0 ;  /* 0x20000006ff0aa230 */ /* 0x000fe20000004100 */
[----:B------:R-:W-:Y:S01]  /*0e60*/  CS2R R6, SRZ ;  /* 0x0000000000067805 */ /* 0x000fe2000001ff00 */
[----:B------:R-:W-:-:S02]  /*0e70*/  @!P1 HADD2.F32 R23, -RZ, R19.H0_H0 ;  /* 0x20000013ff179230 */ /* 0x000fc40000004100 */
[----:B------:R-:W-:Y:S02]  /*0e80*/  @!P0 HADD2.F32 R18, -RZ, R20.H0_H0 ;  /* 0x20000014ff128230 */ /* 0x000fe40000004100 */
[----:B------:R-:W-:Y:S01]  /*0e90*/  FFMA.FTZ R20, R10, UR8, R21 ;  /* 0x000000080a147c23 */ /* 0x000fe20008010015 */
[----:B------:R-:W-:Y:S01]  /*0ea0*/  @!P1 HADD2.F32 R6, -RZ, R22.H0_H0 ;  /* 0x20000016ff069230 */ /* 0x000fe20000004100 */
[----:B------:R-:W-:Y:S01]  /*0eb0*/  MOV R19, RZ ;  /* 0x000000ff00137202 */ /* 0x000fe20000000f00 */
[----:B------:R-:W-:Y:S02]  /*0ec0*/  @!P0 HADD2.F32 R7, -RZ, R26.H0_H0 ;  /* 0x2000001aff078230 */ /* 0x000fe40000004100 */
[----:B------:R-:W-:Y:S02]  /*0ed0*/  HFMA2 R27, -RZ, RZ, 0, 0 ;  /* 0x00000000ff1b7431 */ /* 0x000fe400000001ff */
[----:B------:R-:W-:Y:S02]  /*0ee0*/  @!P1 HADD2.F32 R19, -RZ, R24.H0_H0 ;  /* 0x20000018ff139230 */ /* 0x000fe40000004100 */
[----:B------:R-:W-:Y:S01]  /*0ef0*/  FFMA.FTZ R25, R20, R20, R25 ;  /* 0x0000001414197223 */ /* 0x000fe20000010019 */
[----:B------:R-:W-:Y:S01]  /*0f00*/  FFMA.FTZ R24, R6, UR8, R23 ;  /* 0x0000000806187c23 */ /* 0x000fe20008010017 */
[----:B------:R-:W-:Y:S01]  /*0f10*/  FFMA.FTZ R18, R7, UR8, R18 ;  /* 0x0000000807127c23 */ /* 0x000fe20008010012 */
[----:B------:R-:W-:Y:S01]  /*0f20*/  @!P0 HADD2.F32 R27, -RZ, R16.H0_H0 ;  /* 0x20000010ff1b8230 */ /* 0x000fe20000004100 */
[----:B------:R-:W0:Y:S01]  /*0f30*/  MUFU.SQRT R21, R25 ;  /* 0x0000001900157308 */ /* 0x000e220000002000 */
[----:B------:R-:W-:-:S03]  /*0f40*/  FFMA.FTZ R22, R24, R24, R19 ;  /* 0x0000001818167223 */ /* 0x000fc60000010013 */
[----:B------:R-:W-:-:S04]  /*0f50*/  FFMA.FTZ R23, R18, R18, R27 ;  /* 0x0000001212177223 */ /* 0x000fc8000001001b */
[----:B------:R-:W1:Y:S08]  /*0f60*/  MUFU.SQRT R19, R22 ;  /* 0x0000001600137308 */ /* 0x000e700000002000 */
[----:B------:R-:W2:Y:S01]  /*0f70*/  MUFU.SQRT R16, R23 ;  /* 0x0000001700107308 */ /* 0x000ea20000002000 */
[----:B0-----:R-:W-:Y:S01]  /*0f80*/  FADD.FTZ R26, R21, UR9 ;  /* 0x00000009151a7e21 */ /* 0x001fe20008010000 */
[----:B------:R-:W-:-:S06]  /*0f90*/  ISETP.GE.AND P3, PT, R29, R4, PT ;  /* 0x000000041d00720c */ /* 0x000fcc0003f66270 */
[----:B------:R-:W0:Y:S01]  /*0fa0*/  MUFU.RCP R27, R26 ;  /* 0x0000001a001b7308 */ /* 0x000e220000001000 */
[----:B-1----:R-:W-:Y:S01]  /*0fb0*/  FADD.FTZ R21, R19, UR9 ;  /* 0x0000000913157e21 */ /* 0x002fe20008010000 */
[----:B--2---:R-:W-:-:S06]  /*0fc0*/  FADD.FTZ R19, R16, UR9 ;  /* 0x0000000910137e21 */ /* 0x004fcc0008010000 */
[----:B------:R-:W1:Y:S01]  /*0fd0*/  MUFU.RCP R21, R21 ;  /* 0x0000001500157308 */ /* 0x000e620000001000 */
[----:B------:R-:W-:-:S07]  /*0fe0*/  FFMA.FTZ R17, -R17, UR10, R28 ;  /* 0x0000000a11117c23 */ /* 0x000fce000801011c */
[----:B------:R-:W2:Y:S01]  /*0ff0*/  MUFU.RCP R19, R19 ;  /* 0x0000001300137308 */ /* 0x000ea20000001000 */
[----:B------:R-:W-:Y:S01]  /*1000*/  @!P3 F2FP.F16.F32.PACK_AB R17, RZ, R17 ;  /* 0x00000011ff11b23e */ /* 0x000fe200000000ff */
[----:B0-----:R-:W-:-:S03]  /*1010*/  FMUL.FTZ R27, R20, R27 ;  /* 0x0000001b141b7220 */ /* 0x001fc60000410000 */
[----:B------:R-:W-:Y:S01]  /*1020*/  PRMT R28, R17, 0x7610, R28 ;  /* 0x00007610111c7816 */ /* 0x000fe2000000001c */
[----:B------:R-:W-:-:S04]  /*1030*/  @!P3 IMAD.WIDE R16, R29, 0x2, R12 ;  /* 0x000000021d10b825 */ /* 0x000fc800078e020c */
[----:B------:R-:W-:Y:S01]  /*1040*/  FFMA.FTZ R20, -R27, UR10, R10 ;  /* 0x0000000a1b147c23 */ /* 0x000fe2000801010a */
[----:B-1----:R-:W-:Y:S01]  /*1050*/  FMUL.FTZ R27, R24, R21 ;  /* 0x00000015181b7220 */ /* 0x002fe20000410000 */
[----:B------:R0:W-:Y:S01]  /*1060*/  @!P3 STG.E.U16 desc[UR12][R16.64], R28 ;  /* 0x0000001c1000b986 */ /* 0x0001e2000c10150c */
[----:B------:R-:W-:Y:S02]  /*1070*/  @!P3 F2FP.F16.F32.PACK_AB R8, RZ, R8 ;  /* 0x00000008ff08b23e */ /* 0x000fe400000000ff */
[----:B------:R-:W-:Y:S01]  /*1080*/  FFMA.FTZ R24, -R27, UR10, R6 ;  /* 0x0000000a1b187c23 */ /* 0x000fe20008010106 */
[----:B--2---:R-:W-:Y:S01]  /*1090*/  FMUL.FTZ R10, R18, R19 ;  /* 0x00000013120a7220 */ /* 0x004fe20000410000 */
[----:B------:R-:W-:Y:S01]  /*10a0*/  @!P3 IMAD.WIDE R18, R29, 0x2, R14 ;  /* 0x000000021d12b825 */ /* 0x000fe200078e020e */
[----:B0-----:R-:W-:-:S03]  /*10b0*/  @!P2 F2FP.F16.F32.PACK_AB R17, RZ, R20 ;  /* 0x00000014ff11a23e */ /* 0x001fc600000000ff */
[----:B------:R-:W-:-:S04]  /*10c0*/  @!P2 IMAD.WIDE R20, R11, 0x2, R12 ;  /* 0x000000020b14a825 */ /* 0x000fc800078e020c */
[----:B------:R-:W-:Y:S01]  /*10d0*/  FFMA.FTZ R26, -R10, UR10, R7 ;  /* 0x0000000a0a1a7c23 */ /* 0x000fe20008010107 */
[----:B------:R0:W-:Y:S01]  /*10e0*/  @!P3 STG.E.U16 desc[UR12][R18.64], R8 ;  /* 0x000000081200b986 */ /* 0x0001e2000c10150c */
[----:B------:R-:W-:Y:S01]  /*10f0*/  @!P2 F2FP.F16.F32.PACK_AB R25, RZ, R25 ;  /* 0x00000019ff19a23e */ /* 0x000fe200000000ff */
[----:B------:R-:W-:Y:S01]  /*1100*/  @!P2 IMAD.WIDE R6, R11, 0x2, R14 ;  /* 0x000000020b06a825 */ /* 0x000fe200078e020e */
[----:B------:R-:W-:Y:S01]  /*1110*/  @!P1 F2FP.F16.F32.PACK_AB R24, RZ, R24 ;  /* 0x00000018ff18923e */ /* 0x000fe200000000ff */
[----:B------:R1:W-:Y:S02]  /*1120*/  @!P2 STG.E.U16 desc[UR12][R20.64], R17 ;  /* 0x000000111400a986 */ /* 0x0003e4000c10150c */
[----:B------:R-:W-:Y:S01]  /*1130*/  @!P1 IMAD.WIDE R10, R5, 0x2, R12 ;  /* 0x00000002050a9825 */ /* 0x000fe200078e020c */
[----:B------:R-:W-:Y:S01]  /*1140*/  @!P0 F2FP.F16.F32.PACK_AB R26, RZ, R26 ;  /* 0x0000001aff1a823e */ /* 0x000fe200000000ff */
[----:B------:R2:W-:Y:S01]  /*1150*/  @!P2 STG.E.U16 desc[UR12][R6.64], R25 ;  /* 0x000000190600a986 */ /* 0x0005e2000c10150c */
[----:B0-----:R-:W-:-:S02]  /*1160*/  @!P1 F2FP.F16.F32.PACK_AB R19, RZ, R22 ;  /* 0x00000016ff13923e */ /* 0x001fc400000000ff */
[----:B-1----:R-:W-:Y:S01]  /*1170*/  @!P0 F2FP.F16.F32.PACK_AB R21, RZ, R23 ;  /* 0x00000017ff15823e */ /* 0x002fe200000000ff */
[----:B------:R-:W-:Y:S01]  /*1180*/  @!P1 IMAD.WIDE R16, R5, 0x2, R14 ;  /* 0x0000000205109825 */ /* 0x000fe200078e020e */
[----:B------:R2:W-:Y:S03]  /*1190*/  @!P1 STG.E.U16 desc[UR12][R10.64], R24 ;  /* 0x000000180a009986 */ /* 0x0005e6000c10150c */
[C---:B------:R-:W-:Y:S01]  /*11a0*/  @!P0 IMAD.WIDE R22, R9.reuse, 0x2, R12 ;  /* 0x0000000209168825 */ /* 0x040fe200078e020c */
[----:B------:R2:W-:Y:S03]  /*11b0*/  @!P1 STG.E.U16 desc[UR12][R16.64], R19 ;  /* 0x0000001310009986 */ /* 0x0005e6000c10150c */
[----:B------:R-:W-:Y:S01]  /*11c0*/  @!P0 IMAD.WIDE R8, R9, 0x2, R14 ;  /* 0x0000000209088825 */ /* 0x000fe200078e020e */
[----:B------:R2:W-:Y:S04]  /*11d0*/  @!P0 STG.E.U16 desc[UR12][R22.64], R26 ;  /* 0x0000001a16008986 */ /* 0x0005e8000c10150c */
[----:B------:R2:W-:Y:S01]  /*11e0*/  @!P0 STG.E.U16 desc[UR12][R8.64], R21 ;  /* 0x0000001508008986 */ /* 0x0005e2000c10150c */
[----:B------:R-:W-:-:S13]  /*11f0*/  ISETP.LE.AND P0, PT, R4, UR4, PT ;  /* 0x0000000404007c0c */ /* 0x000fda000bf03270 */
[----:B--2---:R-:W-:Y:S05]  /*1200*/  @!P0 BRA `(.L_x_2) ;  /* 0xfffffff800108947 */ /* 0x004fea000383ffff */
[----:B------:R-:W-:Y:S05]  /*1210*/  EXIT ;  /* 0x000000000000794d */ /* 0x000fea0003800000 */
.L_x_3:
[----:B------:R-:W-:-:S00]  /*1220*/  BRA `(.L_x_3) ;  /* 0xfffffffc00fc7947 */ /* 0x000fc0000383ffff */
[----:B------:R-:W-:-:S00]  /*1230*/  NOP ;  /* 0x0000000000007918 */ /* 0x000fc00000000000 */
        /* <DEDUP_REMOVED lines=12> */
.L_x_12:


//--------------------- .text._Z25multi_tensor_apply_kernelI18TensorListMetadataILi3EE14AdagradFunctorIfEJff13adagradMode_tfEEvlPViT_T0_DpT1_ --------------------------
	.section	.text._Z25multi_tensor_apply_kernelI18TensorListMetadataILi3EE14AdagradFunctorIfEJff13adagradMode_tfEEvlPViT_T0_DpT1_,"ax",@progbits
	.align	128
        .global         _Z25multi_tensor_apply_kernelI18TensorListMetadataILi3EE14AdagradFunctorIfEJff13adagradMode_tfEEvlPViT_T0_DpT1_
        .type           _Z25multi_tensor_apply_kernelI18TensorListMetadataILi3EE14AdagradFunctorIfEJff13adagradMode_tfEEvlPViT_T0_DpT1_,@function
        .size           _Z25multi_tensor_apply_kernelI18TensorListMetadataILi3EE14AdagradFunctorIfEJff13adagradMode_tfEEvlPViT_T0_DpT1_,(.L_x_13 - _Z25multi_tensor_apply_kernelI18TensorListMetadataILi3EE14AdagradFunctorIfEJff13adagradMode_tfEEvlPViT_T0_DpT1_)
        .other          _Z25multi_tensor_apply_kernelI18TensorListMetadataILi3EE14AdagradFunctorIfEJff13adagradMode_tfEEvlPViT_T0_DpT1_,@"STO_CUDA_ENTRY STV_DEFAULT"
_Z25multi_tensor_apply_kernelI18TensorListMetadataILi3EE14AdagradFunctorIfEJff13adagradMode_tfEEvlPViT_T0_DpT1_:
.text._Z25multi_tensor_apply_kernelI18TensorListMetadataILi3EE14AdagradFunctorIfEJff13adagradMode_tfEEvlPViT_T0_DpT1_:
        /* <DEDUP_REMOVED lines=36> */
.L_x_5:
[----:B01----:R-:W-:Y:S02]  /*0240*/  IADD3 R25, PT, PT, R3, UR4, RZ ;  /* 0x0000000403197c10 */ /* 0x003fe4000fffe0ff */
[----:B------:R-:W-:Y:S01]  /*0250*/  CS2R R26, SRZ ;  /* 0x00000000001a7805 */ /* 0x000fe2000001ff00 */
[----:B------:R-:W-:Y:S01]  /*0260*/  HFMA2 R23, -RZ, RZ, 0, 0 ;  /* 0x00000000ff177431 */ /* 0x000fe200000001ff */
[----:B------:R-:W-:-:S13]  /*0270*/  ISETP.GE.AND P0, PT, R25, R4, PT ;  /* 0x000000041900720c */ /* 0x000fda0003f06270 */
[----:B------:R-:W-:Y:S01]  /*0280*/  @!P0 IADD3 R0, P1, PT, R2, R25, RZ ;  /* 0x0000001902008210 */ /* 0x000fe20007f3e0ff */
[----:B------:R-:W-:-:S03]  /*0290*/  @!P0 IMAD.WIDE R16, R25, 0x4, R14 ;  /* 0x0000000419108825 */ /* 0x000fc600078e020e */
[----:B------:R-:W-:Y:S02]  /*02a0*/  @!P0 LEA.HI.X.SX32 R7, R25, R5, 0x1, P1 ;  /* 0x0000000519078211 */ /* 0x000fe400008f0eff */
[C---:B------:R-:W-:Y:S01]  /*02b0*/  @!P0 LEA R18, P1, R0.reuse, UR6, 0x2 ;  /* 0x0000000600128c11 */ /* 0x040fe2000f8210ff */
[----:B0-----:R0:W5:Y:S03]  /*02c0*/  @!P0 LDG.E R26, desc[UR12][R16.64] ;  /* 0x0000000c101a8981 */ /* 0x001166000c1e1900 */
[----:B------:R-:W-:-:S05]  /*02d0*/  @!P0 LEA.HI.X R19, R0, UR7, R7, 0x2, P1 ;  /* 0x0000000700138c11 */ /* 0x000fca00088f1407 */
[----:B------:R1:W5:Y:S01]  /*02e0*/  @!P0 LDG.E R23, desc[UR12][R18.64] ;  /* 0x0000000c12178981 */ /* 0x000362000c1e1900 */
[----:B------:R-:W-:-:S04]  /*02f0*/  IADD3 R9, PT, PT, R25, UR5, RZ ;  /* 0x0000000519097c10 */ /* 0x000fc8000fffe0ff */
[C---:B------:R-:W-:Y:S02]  /*0300*/  ISETP.GE.AND P2, PT, R9.reuse, R4, PT ;  /* 0x000000040900720c */ /* 0x040fe40003f46270 */
[----:B------:R-:W-:-:S04]  /*0310*/  IADD3 R7, PT, PT, R9, UR5, RZ ;  /* 0x0000000509077c10 */ /* 0x000fc8000fffe0ff */
[----:B------:R-:W-:-:S07]  /*0320*/  ISETP.GE.AND P1, PT, R7, R4, PT ;  /* 0x000000040700720c */ /* 0x000fce0003f26270 */
[----:B------:R-:W-:-:S04]  /*0330*/  @!P2 IADD3 R0, P3, PT, R2, R9, RZ ;  /* 0x000000090200a210 */ /* 0x000fc80007f7e0ff */
[----:B0-----:R-:W-:Y:S02]  /*0340*/  @!P2 LEA.HI.X.SX32 R17, R9, R5, 0x1, P3 ;  /* 0x000000050911a211 */ /* 0x001fe400018f0eff */
[----:B------:R-:W-:-:S04]  /*0350*/  @!P2 LEA R16, P3, R0, UR6, 0x2 ;  /* 0x000000060010ac11 */ /* 0x000fc8000f8610ff */
[----:B------:R-:W-:Y:S01]  /*0360*/  @!P2 LEA.HI.X R17, R0, UR7, R17, 0x2, P3 ;  /* 0x000000070011ac11 */ /* 0x000fe200098f1411 */
[--C-:B------:R-:W-:Y:S01]  /*0370*/  @!P2 IMAD.WIDE R20, R9, 0x4, R12.reuse ;  /* 0x000000040914a825 */ /* 0x100fe200078e020c */
[----:B------:R-:W-:Y:S02]  /*0380*/  MOV R10, RZ ;  /* 0x000000ff000a7202 */ /* 0x000fe40000000f00 */
[----:B------:R-:W-:Y:S01]  /*0390*/  @!P1 IADD3 R22, P4, PT, R2, R7, RZ ;  /* 0x0000000702169210 */ /* 0x000fe20007f9e0ff */
[----:B------:R-:W-:Y:S02]  /*03a0*/  VIADD R11, R7, UR5 ;  /* 0x00000005070b7c36 */ /* 0x000fe40008000000 */
[----:B------:R-:W-:Y:S01]  /*03b0*/  IMAD.MOV.U32 R6, RZ, RZ, RZ ;  /* 0x000000ffff067224 */ /* 0x000fe200078e00ff */
[----:B------:R0:W4:Y:S02]  /*03c0*/  @!P2 LDG.E R10, desc[UR12][R20.64] ;  /* 0x0000000c140aa981 */ /* 0x000124000c1e1900 */
[----:B------:R-:W-:Y:S01]  /*03d0*/  ISETP.GE.AND P3, PT, R11, R4, PT ;  /* 0x000000040b00720c */ /* 0x000fe20003f66270 */
[----:B------:R-:W-:-:S04]  /*03e0*/  @!P0 IMAD.WIDE R28, R25, 0x4, R12 ;  /* 0x00000004191c8825 */ /* 0x000fc800078e020c */
[----:B------:R-:W-:Y:S01]  /*03f0*/  HFMA2 R8, -RZ, RZ, 0, 0 ;  /* 0x00000000ff087431 */ /* 0x000fe200000001ff */
[----:B------:R-:W4:Y:S01]  /*0400*/  @!P2 LDG.E R27, desc[UR12][R16.64] ;  /* 0x0000000c101ba981 */ /* 0x000f22000c1e1900 */
[----:B-1----:R-:W-:-:S03]  /*0410*/  @!P2 IMAD.WIDE R18, R9, 0x4, R14 ;  /* 0x000000040912a825 */ /* 0x002fc600078e020e */
[----:B------:R1:W3:Y:S01]  /*0420*/  @!P0 LDG.E R6, desc[UR12][R28.64] ;  /* 0x0000000c1c068981 */ /* 0x0002e2000c1e1900 */
[----:B0-----:R-:W-:Y:S02]  /*0430*/  @!P1 LEA.HI.X.SX32 R21, R7, R5, 0x1, P4 ;  /* 0x0000000507159211 */ /* 0x001fe400020f0eff */
[C---:B------:R-:W-:Y:S01]  /*0440*/  @!P1 LEA R20, P4, R22.reuse, UR6, 0x2 ;  /* 0x0000000616149c11 */ /* 0x040fe2000f8810ff */
[----:B------:R0:W4:Y:S03]  /*0450*/  @!P2 LDG.E R8, desc[UR12][R18.64] ;  /* 0x0000000c1208a981 */ /* 0x000126000c1e1900 */
[----:B------:R-:W-:Y:S02]  /*0460*/  @!P1 LEA.HI.X R21, R22, UR7, R21, 0x2, P4 ;  /* 0x0000000716159c11 */ /* 0x000fe4000a0f1415 */
[----:B-1----:R-:W-:Y:S02]  /*0470*/  @!P3 IADD3 R29, P4, PT, R2, R11, RZ ;  /* 0x0000000b021db210 */ /* 0x002fe40007f9e0ff */
[----:B------:R-:W-:-:S02]  /*0480*/  MOV R24, RZ ;  /* 0x000000ff00187202 */ /* 0x000fc40000000f00 */
[----:B------:R-:W-:Y:S01]  /*0490*/  @!P3 LEA.HI.X.SX32 R17, R11, R5, 0x1, P4 ;  /* 0x000000050b11b211 */ /* 0x000fe200020f0eff */
[----:B0-----:R-:W-:Y:S01]  /*04a0*/  @!P1 IMAD.WIDE R18, R7, 0x4, R12 ;  /* 0x0000000407129825 */ /* 0x001fe200078e020c */
[----:B------:R-:W-:-:S04]  /*04b0*/  @!P3 LEA R16, P4, R29, UR6, 0x2 ;  /* 0x000000061d10bc11 */ /* 0x000fc8000f8810ff */
[----:B------:R-:W-:Y:S01]  /*04c0*/  @!P3 LEA.HI.X R17, R29, UR7, R17, 0x2, P4 ;  /* 0x000000071d11bc11 */ /* 0x000fe2000a0f1411 */
[----:B------:R0:W4:Y:S01]  /*04d0*/  @!P1 LDG.E R24, desc[UR12][R18.64] ;  /* 0x0000000c12189981 */ /* 0x000122000c1e1900 */
[----:B------:R-:W-:Y:S02]  /*04e0*/  IMAD.MOV.U32 R29, RZ, RZ, RZ ;  /* 0x000000ffff1d7224 */ /* 0x000fe400078e00ff */
[----:B------:R-:W-:-:S06]  /*04f0*/  HFMA2 R28, -RZ, RZ, 0, 0 ;  /* 0x00000000ff1c7431 */ /* 0x000fcc00000001ff */
[----:B------:R1:W4:Y:S01]  /*0500*/  @!P1 LDG.E R28, desc[UR12][R20.64] ;  /* 0x0000000c141c9981 */ /* 0x000322000c1e1900 */
[----:B0-----:R-:W-:-:S05]  /*0510*/  @!P1 IMAD.WIDE R18, R7, 0x4, R14 ;  /* 0x0000000407129825 */ /* 0x001fca00078e020e */
[----:B------:R-:W4:Y:S01]  /*0520*/  @!P1 LDG.E R29, desc[UR12][R18.64] ;  /* 0x0000000c121d9981 */ /* 0x000f22000c1e1900 */
[----:B-1----:R-:W-:-:S04]  /*0530*/  @!P3 IMAD.WIDE R20, R11, 0x4, R12 ;  /* 0x000000040b14b825 */ /* 0x002fc800078e020c */
[----:B-----5:R-:W-:-:S04]  /*0540*/  FFMA.FTZ R26, R23, R23, R26 ;  /* 0x00000017171a7223 */ /* 0x020fc8000001001a */
[----:B------:R-:W2:Y:S02]  /*0550*/  MUFU.SQRT R0, R26 ;  /* 0x0000001a00007308 */ /* 0x000ea40000002000 */
[----:B--2---:R-:W-:-:S06]  /*0560*/  FADD.FTZ R22, R0, UR8 ;  /* 0x0000000800167e21 */ /* 0x004fcc0008010000 */
[----:B------:R-:W0:Y:S01]  /*0570*/  MUFU.RCP R22, R22 ;  /* 0x0000001600167308 */ /* 0x000e220000001000 */
[----:B------:R-:W-:-:S06]  /*0580*/  MOV R0, RZ ;  /* 0x000000ff00007202 */ /* 0x000fcc0000000f00 */
[----:B------:R1:W2:Y:S02]  /*0590*/  @!P3 LDG.E R0, desc[UR12][R16.64] ;  /* 0x0000000c1000b981 */ /* 0x0002a4000c1e1900 */
[----:B-1----:R-:W-:Y:S01]  /*05a0*/  CS2R R16, SRZ ;  /* 0x0000000000107805 */ /* 0x002fe2000001ff00 */
[----:B0-----:R-:W-:Y:S01]  /*05b0*/  FMUL.FTZ R19, R22, R23 ;  /* 0x0000001716137220 */ /* 0x001fe20000410000 */
[----:B------:R-:W-:-:S04]  /*05c0*/  @!P3 IMAD.WIDE R22, R11, 0x4, R14 ;  /* 0x000000040b16b825 */ /* 0x000fc800078e020e */
[----:B------:R0:W5:Y:S04]  /*05d0*/  @!P3 LDG.E R16, desc[UR12][R20.64] ;  /* 0x0000000c1410b981 */ /* 0x000168000c1e1900 */
[----:B------:R1:W2:Y:S01]  /*05e0*/  @!P3 LDG.E R17, desc[UR12][R22.64] ;  /* 0x0000000c1611b981 */ /* 0x0002a2000c1e1900 */
[----:B---3--:R-:W-:Y:S01]  /*05f0*/  FFMA.FTZ R19, R6, UR9, R19 ;  /* 0x0000000906137c23 */ /* 0x008fe20008010013 */
[----:B----4-:R-:W-:-:S04]  /*0600*/  FFMA.FTZ R8, R27, R27, R8 ;  /* 0x0000001b1b087223 */ /* 0x010fc80000010008 */
[----:B0-----:R-:W0:Y:S01]  /*0610*/  MUFU.SQRT R20, R8 ;  /* 0x0000000800147308 */ /* 0x001e220000002000 */
[----:B-1----:R-:W-:Y:S01]  /*0620*/  FFMA.FTZ R23, -R19, UR10, R6 ;  /* 0x0000000a13177c23 */ /* 0x002fe20008010106 */
[----:B------:R-:W-:-:S06]  /*0630*/  FFMA.FTZ R29, R28, R28, R29 ;  /* 0x0000001c1c1d7223 */ /* 0x000fcc000001001d */
[----:B------:R-:W-:Y:S01]  /*0640*/  MUFU.SQRT R21, R29 ;  /* 0x0000001d00157308 */ /* 0x000fe20000002000 */
[----:B0-----:R-:W-:Y:S01]  /*0650*/  FADD.FTZ R20, R20, UR8 ;  /* 0x0000000814147e21 */ /* 0x001fe20008010000 */
[----:B------:R-:W-:-:S06]  /*0660*/  @!P0 IMAD.WIDE R18, R25, 0x4, R12 ;  /* 0x0000000419128825 */ /* 0x000fcc00078e020c */
[----:B------:R-:W0:Y:S01]  /*0670*/  MUFU.RCP R20, R20 ;  /* 0x0000001400147308 */ /* 0x000e220000001000 */
[----:B------:R1:W-:Y:S01]  /*0680*/  @!P0 STG.E desc[UR12][R18.64], R23 ;  /* 0x0000001712008986 */ /* 0x0003e2000c10190c */
[----:B------:R-:W-:Y:S01]  /*0690*/  ULEA UR4, UR5, UR4, 0x2 ;  /* 0x0000000405047291 */ /* 0x000fe2000f8e10ff */
[----:B-1----:R-:W-:-:S04]  /*06a0*/  @!P0 IMAD.WIDE R18, R25, 0x4, R14 ;  /* 0x0000000419128825 */ /* 0x002fc800078e020e */
[----:B0-----:R-:W-:-:S04]  /*06b0*/  FMUL.FTZ R27, R20, R27 ;  /* 0x0000001b141b7220 */ /* 0x001fc80000410000 */
[----:B------:R-:W-:Y:S01]  /*06c0*/  FFMA.FTZ R27, R10, UR9, R27 ;  /* 0x000000090a1b7c23 */ /* 0x000fe2000801001b */
[----:B------:R0:W-:Y:S01]  /*06d0*/  @!P0 STG.E desc[UR12][R18.64], R26 ;  /* 0x0000001a12008986 */ /* 0x0001e2000c10190c */
[----:B------:R-:W-:Y:S01]  /*06e0*/  ISETP.LE.AND P0, PT, R4, UR4, PT ;  /* 0x0000000404007c0c */ /* 0x000fe2000bf03270 */
[----:B0-----:R-:W-:-:S04]  /*06f0*/  @!P3 IMAD.WIDE R18, R11, 0x4, R12 ;  /* 0x000000040b12b825 */ /* 0x001fc800078e020c */
[----:B--2---:R-:W-:-:S04]  /*0700*/  FFMA.FTZ R6, R0, R0, R17 ;  /* 0x0000000000067223 */ /* 0x004fc80000010011 */
[----:B------:R-:W0:Y:S01]  /*0710*/  MUFU.SQRT R22, R6 ;  /* 0x0000000600167308 */ /* 0x000e220000002000 */
[----:B------:R-:W-:-:S07]  /*0720*/  FADD.FTZ R17, R21, UR8 ;  /* 0x0000000815117e21 */ /* 0x000fce0008010000 */
[----:B------:R-:W1:Y:S01]  /*0730*/  MUFU.RCP R17, R17 ;  /* 0x0000001100117308 */ /* 0x000e620000001000 */
[----:B0-----:R-:W-:-:S07]  /*0740*/  FADD.FTZ R22, R22, UR8 ;  /* 0x0000000816167e21 */ /* 0x001fce0008010000 */
[----:B------:R-:W0:Y:S01]  /*0750*/  MUFU.RCP R23, R22 ;  /* 0x0000001600177308 */ /* 0x000e220000001000 */
[----:B-1----:R-:W-:Y:S01]  /*0760*/  FMUL.FTZ R21, R17, R28 ;  /* 0x0000001c11157220 */ /* 0x002fe20000410000 */
[----:B------:R-:W-:-:S03]  /*0770*/  FFMA.FTZ R28, -R27, UR10, R10 ;  /* 0x0000000a1b1c7c23 */ /* 0x000fc6000801010a */
[----:B------:R-:W-:Y:S01]  /*0780*/  FFMA.FTZ R27, R24, UR9, R21 ;  /* 0x00000009181b7c23 */ /* 0x000fe20008010015 */
[----:B------:R-:W-:-:S04]  /*0790*/  @!P2 IMAD.WIDE R20, R9, 0x4, R12 ;  /* 0x000000040914a825 */ /* 0x000fc800078e020c */
[----:B0-----:R-:W-:-:S04]  /*07a0*/  FMUL.FTZ R23, R23, R0 ;  /* 0x0000000017177220 */ /* 0x001fc80000410000 */
[----:B-----5:R-:W-:Y:S01]  /*07b0*/  FFMA.FTZ R23, R16, UR9, R23 ;  /* 0x0000000910177c23 */ /* 0x020fe20008010017 */
[----:B------:R-:W-:-:S03]  /*07c0*/  FFMA.FTZ R27, -R27, UR10, R24 ;  /* 0x0000000a1b1b7c23 */ /* 0x000fc60008010118 */
[----:B------:R-:W-:Y:S01]  /*07d0*/  FFMA.FTZ R0, -R23, UR10, R16 ;  /* 0x0000000a17007c23 */ /* 0x000fe20008010110 */
[----:B------:R-:W-:Y:S01]  /*07e0*/  @!P2 IMAD.WIDE R16, R9, 0x4, R14 ;  /* 0x000000040910a825 */ /* 0x000fe200078e020e */
[----:B------:R0:W-:Y:S03]  /*07f0*/  @!P2 STG.E desc[UR12][R20.64], R28 ;  /* 0x0000001c1400a986 */ /* 0x0001e6000c10190c */
[C---:B------:R-:W-:Y:S01]  /*0800*/  @!P1 IMAD.WIDE R22, R7.reuse, 0x4, R12 ;  /* 0x0000000407169825 */ /* 0x040fe200078e020c */
[----:B------:R0:W-:Y:S03]  /*0810*/  @!P2 STG.E desc[UR12][R16.64], R8 ;  /* 0x000000081000a986 */ /* 0x0001e6000c10190c */
[--C-:B------:R-:W-:Y:S01]  /*0820*/  @!P1 IMAD.WIDE R24, R7, 0x4, R14.reuse ;  /* 0x0000000407189825 */ /* 0x100fe200078e020e */
[----:B------:R0:W-:Y:S03]  /*0830*/  @!P1 STG.E desc[UR12][R22.64], R27 ;  /* 0x0000001b16009986 */ /* 0x0001e6000c10190c */
[----:B------:R-:W-:Y:S01]  /*0840*/  @!P3 IMAD.WIDE R10, R11, 0x4, R14 ;  /* 0x000000040b0ab825 */ /* 0x000fe200078e020e */
[----:B------:R0:W-:Y:S04]  /*0850*/  @!P1 STG.E desc[UR12][R24.64], R29 ;  /* 0x0000001d18009986 */ /* 0x0001e8000c10190c */
[----:B------:R0:W-:Y:S04]  /*0860*/  @!P3 STG.E desc[UR12][R18.64], R0 ;  /* 0x000000001200b986 */ /* 0x0001e8000c10190c */
[----:B------:R0:W-:Y:S01]  /*0870*/  @!P3 STG.E desc[UR12][R10.64], R6 ;  /* 0x000000060a00b986 */ /* 0x0001e2000c10190c */
[----:B------:R-:W-:Y:S05]  /*0880*/  @!P0 BRA `(.L_x_5) ;  /* 0xfffffff8006c8947 */ /* 0x000fea000383ffff */
[----:B------:R-:W-:Y:S05]  /*0890*/  EXIT ;  /* 0x000000000000794d */ /* 0x000fea0003800000 */
.L_x_4:
[----:B------:R-:W2:Y:S01]  /*08a0*/  LDCU UR9, c[0x0][0xfdc] ;  /* 0x0001fb80ff0977ac */ /* 0x000ea20008000800 */
[----:B------:R-:W3:Y:S01]  /*08b0*/  LDCU UR8, c[0x0][0xfe8] ;  /* 0x0001fd00ff0877ac */ /* 0x000ee20008000800 */
[----:B------:R-:W4:Y:S01]  /*08c0*/  LDCU UR10, c[0x0][0xfe0] ;  /* 0x0001fc00ff0a77ac */ /* 0x000f220008000800 */
[----:B------:R-:W-:-:S05]  /*08d0*/  UMOV UR4, URZ ;  /* 0x000000ff00047c82 */ /* 0x000fca0008000000 */
.L_x_6:
[----:B-1-3--:R-:W-:Y:S01]  /*08e0*/  IADD3 R27, PT, PT, R3, UR4, RZ ;  /* 0x00000004031b7c10 */ /* 0x00afe2000fffe0ff */
[----:B------:R-:W-:Y:S01]  /*08f0*/  HFMA2 R0, -RZ, RZ, 0, 0 ;  /* 0x00000000ff007431 */ /* 0x000fe200000001ff */
[----:B------:R-:W-:Y:S02]  /*0900*/  CS2R R20, SRZ ;  /* 0x0000000000147805 */ /* 0x000fe4000001ff00 */
[----:B------:R-:W-:-:S13]  /*0910*/  ISETP.GE.AND P0, PT, R27, R4, PT ;  /* 0x000000041b00720c */ /* 0x000fda0003f06270 */
[----:B------:R-:W-:Y:S01]  /*0920*/  @!P0 IADD3 R6, P1, PT, R2, R27, RZ ;  /* 0x0000001b02068210 */ /* 0x000fe20007f3e0ff */
[----:B------:R-:W-:-:S03]  /*0930*/  @!P0 IMAD.WIDE R16, R27, 0x4, R12 ;  /* 0x000000041b108825 */ /* 0x000fc600078e020c */
[C---:B------:R-:W-:Y:S02]  /*0940*/  @!P0 LEA.HI.X.SX32 R7, R27.reuse, R5, 0x1, P1 ;  /* 0x000000051b078211 */ /* 0x040fe400008f0eff */
[C---:B------:R-:W-:Y:S01]  /*0950*/  @!P0 LEA R10, P1, R6.reuse, UR6, 0x2 ;  /* 0x00000006060a8c11 */ /* 0x040fe2000f8210ff */
[----:B------:R-:W-:Y:S01]  /*0960*/  @!P0 IMAD.WIDE R22, R27, 0x4, R14 ;  /* 0x000000041b168825 */ /* 0x000fe200078e020e */
[----:B------:R-:W-:Y:S01]  /*0970*/  MOV R29, RZ ;  /* 0x000000ff001d7202 */ /* 0x000fe20000000f00 */
[----:B0-----:R-:W3:Y:S01]  /*0980*/  @!P0 LDG.E R0, desc[UR12][R16.64] ;  /* 0x0000000c10008981 */ /* 0x001ee2000c1e1900 */
[----:B------:R-:W-:-:S04]  /*0990*/  @!P0 LEA.HI.X R11, R6, UR7, R7, 0x2, P1 ;  /* 0x00000007060b8c11 */ /* 0x000fc800088f1407 */
[----:B------:R-:W5:Y:S04]  /*09a0*/  @!P0 LDG.E R29, desc[UR12][R22.64] ;  /* 0x0000000c161d8981 */ /* 0x000f68000c1e1900 */
[----:B------:R0:W3:Y:S01]  /*09b0*/  @!P0 LDG.E R21, desc[UR12][R10.64] ;  /* 0x0000000c0a158981 */ /* 0x0000e2000c1e1900 */
[----:B------:R-:W-:-:S04]  /*09c0*/  IADD3 R9, PT, PT, R27, UR5, RZ ;  /* 0x000000051b097c10 */ /* 0x000fc8000fffe0ff */
[C---:B------:R-:W-:Y:S01]  /*09d0*/  ISETP.GE.AND P0, PT, R9.reuse, R4, PT ;  /* 0x000000040900720c */ /* 0x040fe20003f06270 */
[----:B------:R-:W-:-:S05]  /*09e0*/  VIADD R7, R9, UR5 ;  /* 0x0000000509077c36 */ /* 0x000fca0008000000 */
[----:B------:R-:W-:-:S07]  /*09f0*/  ISETP.GE.AND P1, PT, R7, R4, PT ;  /* 0x000000040700720c */ /* 0x000fce0003f26270 */
[----:B------:R-:W-:Y:S02]  /*0a00*/  @!P0 IADD3 R6, P2, PT, R2, R9, RZ ;  /* 0x0000000902068210 */ /* 0x000fe40007f5e0ff */
[----:B0-----:R-:W-:Y:S02]  /*0a10*/  IADD3 R11, PT, PT, R7, UR5, RZ ;  /* 0x00000005070b7c10 */ /* 0x001fe4000fffe0ff */
[C---:B------:R-:W-:Y:S02]  /*0a20*/  @!P0 LEA.HI.X.SX32 R23, R9.reuse, R5, 0x1, P2 ;  /* 0x0000000509178211 */ /* 0x040fe400010f0eff */
[----:B------:R-:W-:Y:S01]  /*0a30*/  @!P0 LEA R22, P2, R6, UR6, 0x2 ;  /* 0x0000000606168c11 */ /* 0x000fe2000f8410ff */
[----:B------:R-:W-:-:S03]  /*0a40*/  @!P0 IMAD.WIDE R16, R9, 0x4, R14 ;  /* 0x0000000409108825 */ /* 0x000fc600078e020e */
[----:B------:R-:W-:Y:S02]  /*0a50*/  @!P0 LEA.HI.X R23, R6, UR7, R23, 0x2, P2 ;  /* 0x0000000706178c11 */ /* 0x000fe400090f1417 */
[----:B------:R-:W-:Y:S01]  /*0a60*/  ISETP.GE.AND P2, PT, R11, R4, PT ;  /* 0x000000040b00720c */ /* 0x000fe20003f46270 */
[----:B------:R0:W4:Y:S01]  /*0a70*/  @!P0 LDG.E R20, desc[UR12][R16.64] ;  /* 0x0000000c10148981 */ /* 0x000122000c1e1900 */
[----:B------:R-:W-:Y:S02]  /*0a80*/  @!P1 IADD3 R6, P3, PT, R2, R7, RZ ;  /* 0x0000000702069210 */ /* 0x000fe40007f7e0ff */
[----:B------:R-:W-:Y:S01]  /*0a90*/  MOV R25, RZ ;  /* 0x000000ff00197202 */ /* 0x000fe20000000f00 */
[----:B------:R-:W-:Y:S02]  /*0aa0*/  HFMA2 R8, -RZ, RZ, 0, 0 ;  /* 0x00000000ff087431 */ /* 0x000fe400000001ff */
[----:B------:R-:W-:-:S03]  /*0ab0*/  @!P0 IMAD.WIDE R18, R9, 0x4, R12 ;  /* 0x0000000409128825 */ /* 0x000fc600078e020c */
[----:B------:R1:W4:Y:S01]  /*0ac0*/  @!P0 LDG.E R25, desc[UR12][R22.64] ;  /* 0x0000000c16198981 */ /* 0x000322000c1e1900 */
[----:B0-----:R-:W-:Y:S02]  /*0ad0*/  @!P1 LEA.HI.X.SX32 R17, R7, R5, 0x1, P3 ;  /* 0x0000000507119211 */ /* 0x001fe400018f0eff */
[C---:B------:R-:W-:Y:S01]  /*0ae0*/  @!P1 LEA R16, P3, R6.reuse, UR6, 0x2 ;  /* 0x0000000606109c11 */ /* 0x040fe2000f8610ff */
[----:B------:R0:W4:Y:S03]  /*0af0*/  @!P0 LDG.E R8, desc[UR12][R18.64] ;  /* 0x0000000c12088981 */ /* 0x000126000c1e1900 */
[----:B------:R-:W-:Y:S02]  /*0b00*/  @!P1 LEA.HI.X R17, R6, UR7, R17, 0x2, P3 ;  /* 0x0000000706119c11 */ /* 0x000fe400098f1411 */
[----:B------:R-:W-:-:S04]  /*0b10*/  @!P2 IADD3 R28, P3, PT, R2, R11, RZ ;  /* 0x0000000b021ca210 */ /* 0x000fc80007f7e0ff */
[----:B-1----:R-:W-:Y:S02]  /*0b20*/  @!P2 LEA.HI.X.SX32 R23, R11, R5, 0x1, P3 ;  /* 0x000000050b17a211 */ /* 0x002fe400018f0eff */
[----:B------:R-:W-:Y:S01]  /*0b30*/  @!P2 LEA R22, P3, R28, UR6, 0x2 ;  /* 0x000000061c16ac11 */ /* 0x000fe2000f8610ff */
[----:B0-----:R-:W-:-:S03]  /*0b40*/  @!P1 IMAD.WIDE R18, R7, 0x4, R12 ;  /* 0x0000000407129825 */ /* 0x001fc600078e020c */
[----:B------:R-:W-:Y:S01]  /*0b50*/  @!P2 LEA.HI.X R23, R28, UR7, R23, 0x2, P3 ;  /* 0x000000071c17ac11 */ /* 0x000fe200098f1417 */
[----:B------:R-:W-:-:S06]  /*0b60*/  IMAD.MOV.U32 R6, RZ, RZ, RZ ;  /* 0x000000ffff067224 */ /* 0x000fcc00078e00ff */
[----:B------:R0:W4:Y:S02]  /*0b70*/  @!P1 LDG.E R6, desc[UR12][R16.64] ;  /* 0x0000000c10069981 */ /* 0x000124000c1e1900 */
[----:B0-----:R-:W-:-:S04]  /*0b80*/  @!P2 IMAD.WIDE R16, R11, 0x4, R12 ;  /* 0x000000040b10a825 */ /* 0x001fc800078e020c */
[----:B---3--:R-:W-:-:S04]  /*0b90*/  FFMA.FTZ R24, R0, UR8, R21 ;  /* 0x0000000800187c23 */ /* 0x008fc80008010015 */
[----:B-----5:R-:W-:-:S04]  /*0ba0*/  FFMA.FTZ R10, R24, R24, R29 ;  /* 0x00000018180a7223 */ /* 0x020fc8000001001d */
[----:B------:R-:W2:Y:S01]  /*0bb0*/  MUFU.SQRT R26, R10 ;  /* 0x0000000a001a7308 */ /* 0x000ea20000002000 */
[----:B------:R-:W-:-:S06]  /*0bc0*/  HFMA2 R21, -RZ, RZ, 0, 0 ;  /* 0x00000000ff157431 */ /* 0x000fcc00000001ff */
[----:B------:R0:W3:Y:S01]  /*0bd0*/  @!P1 LDG.E R21, desc[UR12][R18.64] ;  /* 0x0000000c12159981 */ /* 0x0000e2000c1e1900 */
[----:B--2---:R-:W-:Y:S01]  /*0be0*/  FADD.FTZ R29, R26, UR9 ;  /* 0x000000091a1d7e21 */ /* 0x004fe20008010000 */
[----:B------:R-:W-:-:S05]  /*0bf0*/  MOV R26, RZ ;  /* 0x000000ff001a7202 */ /* 0x000fca0000000f00 */
[----:B------:R-:W1:Y:S01]  /*0c00*/  MUFU.RCP R29, R29 ;  /* 0x0000001d001d7308 */ /* 0x000e620000001000 */
[----:B------:R2:W5:Y:S01]  /*0c10*/  @!P2 LDG.E R26, desc[UR12][R22.64] ;  /* 0x0000000c161aa981 */ /* 0x000562000c1e1900 */
[----:B0-----:R-:W-:-:S04]  /*0c20*/  @!P1 IMAD.WIDE R18, R7, 0x4, R14 ;  /* 0x0000000407129825 */ /* 0x001fc800078e020e */
[----:B--2---:R-:W-:-:S06]  /*0c30*/  HFMA2 R22, -RZ, RZ, 0, 0 ;  /* 0x00000000ff167431 */ /* 0x004fcc00000001ff */
[----:B------:R0:W2:Y:S01]  /*0c40*/  @!P1 LDG.E R22, desc[UR12][R18.64] ;  /* 0x0000000c12169981 */ /* 0x0000a2000c1e1900 */
[----:B-1----:R-:W-:Y:S01]  /*0c50*/  FMUL.FTZ R24, R24, R29 ;  /* 0x0000001d18187220 */ /* 0x002fe20000410000 */
[----:B------:R-:W-:Y:S01]  /*0c60*/  @!P2 IMAD.WIDE R28, R11, 0x4, R14 ;  /* 0x000000040b1ca825 */ /* 0x000fe200078e020e */
[----:B0-----:R-:W-:-:S06]  /*0c70*/  MOV R19, RZ ;  /* 0x000000ff00137202 */ /* 0x001fcc0000000f00 */
[----:B------:R0:W5:Y:S02]  /*0c80*/  @!P2 LDG.E R19, desc[UR12][R16.64] ;  /* 0x0000000c1013a981 */ /* 0x000164000c1e1900 */
[----:B0-----:R-:W-:-:S06]  /*0c90*/  HFMA2 R16, -RZ, RZ, 0, 0 ;  /* 0x00000000ff107431 */ /* 0x001fcc00000001ff */
[----:B------:R0:W5:Y:S01]  /*0ca0*/  @!P2 LDG.E R16, desc[UR12][R28.64] ;  /* 0x0000000c1c10a981 */ /* 0x000162000c1e1900 */
[----:B----4-:R-:W-:-:S04]  /*0cb0*/  FFMA.FTZ R23, R8, UR8, R25 ;  /* 0x0000000808177c23 */ /* 0x010fc80008010019 */
[----:B------:R-:W-:-:S04]  /*0cc0*/  FFMA.FTZ R20, R23, R23, R20 ;  /* 0x0000001717147223 */ /* 0x000fc80000010014 */
[----:B------:R-:W1:Y:S01]  /*0cd0*/  MUFU.SQRT R17, R20 ;  /* 0x0000001400117308 */ /* 0x000e620000002000 */
[----:B0-----:R-:W-:Y:S01]  /*0ce0*/  FFMA.FTZ R29, -R24, UR10, R0 ;  /* 0x0000000a181d7c23 */ /* 0x001fe20008010100 */
[----:B------:R-:W-:Y:S01]  /*0cf0*/  ISETP.GE.AND P3, PT, R27, R4, PT ;  /* 0x000000041b00720c */ /* 0x000fe20003f66270 */
[----:B-1----:R-:W-:-:S12]  /*0d00*/  FADD.FTZ R28, R17, UR9 ;  /* 0x00000009111c7e21 */ /* 0x002fd80008010000 */
[----:B------:R-:W-:Y:S01]  /*0d10*/  @!P3 IMAD.WIDE R24, R27, 0x4, R12 ;  /* 0x000000041b18b825 */ /* 0x000fe200078e020c */
[----:B------:R-:W0:Y:S04]  /*0d20*/  MUFU.RCP R28, R28 ;  /* 0x0000001c001c7308 */ /* 0x000e280000001000 */
[----:B------:R0:W-:Y:S01]  /*0d30*/  @!P3 STG.E desc[UR12][R24.64], R29 ;  /* 0x0000001d1800b986 */ /* 0x0001e2000c10190c */
[----:B------:R-:W-:Y:S01]  /*0d40*/  ULEA UR4, UR5, UR4, 0x2 ;  /* 0x0000000405047291 */ /* 0x000fe2000f8e10ff */
[----:B0-----:R-:W-:-:S04]  /*0d50*/  FMUL.FTZ R29, R23, R28 ;  /* 0x0000001c171d7220 */ /* 0x001fc80000410000 */
[----:B------:R-:W-:Y:S01]  /*0d60*/  FFMA.FTZ R29, -R29, UR10, R8 ;  /* 0x0000000a1d1d7c23 */ /* 0x000fe20008010108 */
[----:B---3--:R-:W-:-:S04]  /*0d70*/  FFMA.FTZ R18, R21, UR8, R6 ;  /* 0x0000000815127c23 */ /* 0x008fc80008010006 */
[----:B--2---:R-:W-:-:S04]  /*0d80*/  FFMA.FTZ R0, R18, R18, R22 ;  /* 0x0000001212007223 */ /* 0x004fc80000010016 */
[----:B------:R-:W0:Y:S01]  /*0d90*/  MUFU.SQRT R22, R0 ;  /* 0x0000000000167308 */ /* 0x000e220000002000 */
[----:B-----5:R-:W-:-:S04]  /*0da0*/  FFMA.FTZ R26, R19, UR8, R26 ;  /* 0x00000008131a7c23 */ /* 0x020fc8000801001a */
[----:B------:R-:W-:-:S04]  /*0db0*/  FFMA.FTZ R6, R26, R26, R16 ;  /* 0x0000001a1a067223 */ /* 0x000fc80000010010 */
[----:B------:R-:W1:Y:S01]  /*0dc0*/  MUFU.SQRT R16, R6 ;  /* 0x0000000600107308 */ /* 0x000e620000002000 */
[----:B0-----:R-:W-:-:S07]  /*0dd0*/  FADD.FTZ R22, R22, UR9 ;  /* 0x0000000916167e21 */ /* 0x001fce0008010000 */
[----:B------:R-:W0:Y:S01]  /*0de0*/  MUFU.RCP R17, R22 ;  /* 0x0000001600117308 */ /* 0x000e220000001000 */
[----:B-1----:R-:W-:-:S07]  /*0df0*/  FADD.FTZ R25, R16, UR9 ;  /* 0x0000000910197e21 */ /* 0x002fce0008010000 */
[----:B------:R-:W1:Y:S01]  /*0e00*/  MUFU.RCP R25, R25 ;  /* 0x0000001900197308 */ /* 0x000e620000001000 */
[----:B0-----:R-:W-:Y:S01]  /*0e10*/  FMUL.FTZ R18, R18, R17 ;  /* 0x0000001112127220 */ /* 0x001fe20000410000 */
[----:B------:R-:W-:-:S04]  /*0e20*/  @!P3 IMAD.WIDE R16, R27, 0x4, R14 ;  /* 0x000000041b10b825 */ /* 0x000fc800078e020e */
[C---:B------:R-:W-:Y:S01]  /*0e30*/  @!P0 IMAD.WIDE R22, R9.reuse, 0x4, R12 ;  /* 0x0000000409168825 */ /* 0x040fe200078e020c */
[----:B------:R0:W-:Y:S03]  /*0e40*/  @!P3 STG.E desc[UR12][R16.64], R10 ;  /* 0x0000000a1000b986 */ /* 0x0001e6000c10190c */
[----:B------:R-:W-:Y:S01]  /*0e50*/  @!P0 IMAD.WIDE R8, R9, 0x4, R14 ;  /* 0x0000000409088825 */ /* 0x000fe200078e020e */
[----:B------:R2:W-:Y:S04]  /*0e60*/  @!P0 STG.E desc[UR12][R22.64], R29 ;  /* 0x0000001d16008986 */ /* 0x0005e8000c10190c */
[----:B------:R3:W-:Y:S01]  /*0e70*/  @!P0 STG.E desc[UR12][R8.64], R20 ;  /* 0x0000001408008986 */ /* 0x0007e2000c10190c */
[----:B------:R-:W-:Y:S01]  /*0e80*/  ISETP.LE.AND P0, PT, R4, UR4, PT ;  /* 0x0000000404007c0c */ /* 0x000fe2000bf03270 */
[----:B-1----:R-:W-:Y:S01]  /*0e90*/  FMUL.FTZ R26, R26, R25 ;  /* 0x000000191a1a7220 */ /* 0x002fe20000410000 */
[----:B------:R-:W-:Y:S01]  /*0ea0*/  FFMA.FTZ R21, -R18, UR10, R21 ;  /* 0x0000000a12157c23 */ /* 0x000fe20008010115 */
[----:B------:R-:W-:-:S04]  /*0eb0*/  @!P1 IMAD.WIDE R24, R7, 0x4, R14 ;  /* 0x0000000407189825 */ /* 0x000fc800078e020e */
[----:B0-----:R-:W-:Y:S01]  /*0ec0*/  FFMA.FTZ R17, -R26, UR10, R19 ;  /* 0x0000000a1a117c23 */ /* 0x001fe20008010113 */
[----:B------:R-:W-:-:S04]  /*0ed0*/  @!P1 IMAD.WIDE R18, R7, 0x4, R12 ;  /* 0x0000000407129825 */ /* 0x000fc800078e020c */
[C---:B------:R-:W-:Y:S01]  /*0ee0*/  @!P2 IMAD.WIDE R26, R11.reuse, 0x4, R12 ;  /* 0x000000040b1aa825 */ /* 0x040fe200078e020c */
[----:B------:R3:W-:Y:S03]  /*0ef0*/  @!P1 STG.E desc[UR12][R18.64], R21 ;  /* 0x0000001512009986 */ /* 0x0007e6000c10190c */
[----:B--2---:R-:W-:Y:S01]  /*0f00*/  @!P2 IMAD.WIDE R28, R11, 0x4, R14 ;  /* 0x000000040b1ca825 */ /* 0x004fe200078e020e */
[----:B------:R3:W-:Y:S04]  /*0f10*/  @!P1 STG.E desc[UR12][R24.64], R0 ;  /* 0x0000000018009986 */ /* 0x0007e8000c10190c */
[----:B------:R3:W-:Y:S04]  /*0f20*/  @!P2 STG.E desc[UR12][R26.64], R17 ;  /* 0x000000111a00a986 */ /* 0x0007e8000c10190c */
[----:B------:R3:W-:Y:S01]  /*0f30*/  @!P2 STG.E desc[UR12][R28.64], R6 ;  /* 0x000000061c00a986 */ /* 0x0007e2000c10190c */
[----:B------:R-:W-:Y:S05]  /*0f40*/  @!P0 BRA `(.L_x_6) ;  /* 0xfffffff800648947 */ /* 0x000fea000383ffff */
[----:B------:R-:W-:Y:S05]  /*0f50*/  EXIT ;  /* 0x000000000000794d */ /* 0x000fea0003800000 */
.L_x_7:
        /* <DEDUP_REMOVED lines=10> */
.L_x_13:


//--------------------- .text._Z25multi_tensor_apply_kernelI18TensorListMetadataILi3EE14AdagradFunctorIdEJff13adagradMode_tfEEvlPViT_T0_DpT1_ --------------------------
	.section	.text._Z25multi_tensor_apply_kernelI18TensorListMetadataILi3EE14AdagradFunctorIdEJff13adagradMode_tfEEvlPViT_T0_DpT1_,"ax",@progbits
	.align	128
        .global         _Z25multi_tensor_apply_kernelI18TensorListMetadataILi3EE14AdagradFunctorIdEJff13adagradMode_tfEEvlPViT_T0_DpT1_
        .type           _Z25multi_tensor_apply_kernelI18TensorListMetadataILi3EE14AdagradFunctorIdEJff13adagradMode_tfEEvlPViT_T0_DpT1_,@function
        .size           _Z25multi_tensor_apply_kernelI18TensorListMetadataILi3EE14AdagradFunctorIdEJff13adagradMode_tfEEvlPViT_T0_DpT1_,(.L_x_14 - _Z25multi_tensor_apply_kernelI18TensorListMetadataILi3EE14AdagradFunctorIdEJff13adagradMode_tfEEvlPViT_T0_DpT1_)
        .other          _Z25multi_tensor_apply_kernelI18TensorListMetadataILi3EE14AdagradFunctorIdEJff13adagradMode_tfEEvlPViT_T0_DpT1_,@"STO_CUDA_ENTRY STV_DEFAULT"
_Z25multi_tensor_apply_kernelI18TensorListMetadataILi3EE14AdagradFunctorIdEJff13adagradMode_tfEEvlPViT_T0_DpT1_:
.text._Z25multi_tensor_apply_kernelI18TensorListMetadataILi3EE14AdagradFunctorIdEJff13adagradMode_tfEEvlPViT_T0_DpT1_:
        /* <DEDUP_REMOVED lines=17> */
[C---:B------:R-:W-:Y:S01]  /*0110*/  SHF.L.U32 R12, R0.reuse, 0x3, RZ ;  /* 0x00000003000c7819 */ /* 0x040fe200000006ff */
        /* <DEDUP_REMOVED lines=18> */
.L_x_9:
[----:B-1----:R-:W-:Y:S01]  /*0240*/  VIADD R7, R2, UR4 ;  /* 0x0000000402077c36 */ /* 0x002fe20008000000 */
[----:B0-----:R-:W-:-:S04]  /*0250*/  SHF.R.S32.HI R14, RZ, 0x1f, R0 ;  /* 0x0000001fff0e7819 */ /* 0x001fc80000011400 */
[C---:B------:R-:W-:Y:S02]  /*0260*/  ISETP.GE.AND P4, PT, R7.reuse, R3, PT ;  /* 0x000000030700720c */ /* 0x040fe40003f86270 */
[----:B------:R-:W-:-:S04]  /*0270*/  IADD3 R15, PT, PT, R7, UR5, RZ ;  /* 0x00000005070f7c10 */ /* 0x000fc8000fffe0ff */
[----:B------:R-:W-:-:S07]  /*0280*/  ISETP.GE.AND P3, PT, R15, R3, PT ;  /* 0x000000030f00720c */ /* 0x000fce0003f66270 */
[----:B------:R-:W-:Y:S01]  /*0290*/  @!P4 IADD3 R4, P0, PT, R0, R7, RZ ;  /* 0x000000070004c210 */ /* 0x000fe20007f1e0ff */
[----:B------:R-:W-:-:S03]  /*02a0*/  @!P4 IMAD.WIDE R28, R7, 0x8, R10 ;  /* 0x00000008071cc825 */ /* 0x000fc600078e020a */
[C---:B------:R-:W-:Y:S01]  /*02b0*/  @!P4 LEA.HI.X.SX32 R5, R7.reuse, R14, 0x1, P0 ;  /* 0x0000000e0705c211 */ /* 0x040fe200000f0eff */
[----:B------:R-:W-:Y:S01]  /*02c0*/  @!P4 IMAD.WIDE R18, R7, 0x8, R12 ;  /* 0x000000080712c825 */ /* 0x000fe200078e020c */
[C---:B------:R-:W-:Y:S01]  /*02d0*/  @!P4 LEA R24, P0, R4.reuse, UR6, 0x3 ;  /* 0x000000060418cc11 */ /* 0x040fe2000f8018ff */
[----:B0-----:R-:W5:Y:S03]  /*02e0*/  @!P4 LDG.E.64 R28, desc[UR12][R28.64] ;  /* 0x0000000c1c1cc981 */ /* 0x001f66000c1e1b00 */
[----:B------:R-:W-:Y:S01]  /*02f0*/  @!P4 LEA.HI.X R25, R4, UR7, R5, 0x3, P0 ;  /* 0x000000070419cc11 */ /* 0x000fe200080f1c05 */
[----:B------:R-:W2:Y:S05]  /*0300*/  @!P4 LDG.E.64 R18, desc[UR12][R18.64] ;  /* 0x0000000c1212c981 */ /* 0x000eaa000c1e1b00 */
[----:B------:R-:W3:Y:S01]  /*0310*/  @!P4 LDG.E.64 R24, desc[UR12][R24.64] ;  /* 0x0000000c1818c981 */ /* 0x000ee2000c1e1b00 */
[----:B------:R-:W-:-:S04]  /*0320*/  @!P3 IADD3 R4, P0, PT, R0, R15, RZ ;  /* 0x0000000f0004b210 */ /* 0x000fc80007f1e0ff */
[C---:B------:R-:W-:Y:S02]  /*0330*/  @!P3 LEA.HI.X.SX32 R5, R15.reuse, R14, 0x1, P0 ;  /* 0x0000000e0f05b211 */ /* 0x040fe400000f0eff */
[----:B------:R-:W-:Y:S01]  /*0340*/  @!P3 LEA R20, P0, R4, UR6, 0x3 ;  /* 0x000000060414bc11 */ /* 0x000fe2000f8018ff */
[----:B------:R-:W-:-:S03]  /*0350*/  @!P3 IMAD.WIDE R26, R15, 0x8, R10 ;  /* 0x000000080f1ab825 */ /* 0x000fc600078e020a */
[----:B------:R-:W-:Y:S01]  /*0360*/  @!P3 LEA.HI.X R21, R4, UR7, R5, 0x3, P0 ;  /* 0x000000070415bc11 */ /* 0x000fe200080f1c05 */
[----:B------:R-:W-:Y:S02]  /*0370*/  @!P3 IMAD.WIDE R8, R15, 0x8, R12 ;  /* 0x000000080f08b825 */ /* 0x000fe400078e020c */
[----:B------:R-:W4:Y:S04]  /*0380*/  @!P3 LDG.E.64 R26, desc[UR12][R26.64] ;  /* 0x0000000c1a1ab981 */ /* 0x000f28000c1e1b00 */
[----:B------:R-:W4:Y:S04]  /*0390*/  @!P3 LDG.E.64 R20, desc[UR12][R20.64] ;  /* 0x0000000c1414b981 */ /* 0x000f28000c1e1b00 */
[----:B------:R-:W4:Y:S01]  /*03a0*/  @!P3 LDG.E.64 R8, desc[UR12][R8.64] ;  /* 0x0000000c0808b981 */ /* 0x000f22000c1e1b00 */
[----:B------:R-:W-:Y:S01]  /*03b0*/  @!P4 IMAD.MOV.U32 R4, RZ, RZ, -0x10000000 ;  /* 0xf0000000ff04c424 */ /* 0x000fe200078e00ff */
[----:B------:R-:W-:-:S02]  /*03c0*/  @!P4 MOV R5, 0x380fffff ;  /* 0x380fffff0005c802 */ /* 0x000fc40000000f00 */
[----:B------:R-:W-:Y:S01]  /*03d0*/  PLOP3.LUT P0, PT, PT, PT, PT, 0x80, 0x8 ;  /* 0x000000000008781c */ /* 0x000fe20003f0f070 */
[----:B------:R-:W-:Y:S01]  /*03e0*/  @!P3 IMAD.MOV.U32 R16, RZ, RZ, -0x10000000 ;  /* 0xf0000000ff10b424 */ /* 0x000fe200078e00ff */
[----:B------:R-:W-:Y:S02]  /*03f0*/  @!P3 MOV R17, 0x380fffff ;  /* 0x380fffff0011b802 */ /* 0x000fe40000000f00 */
[----:B---3--:R-:W0:Y:S02]  /*0400*/  @!P4 DSETP.GEU.AND P5, PT, |R24|, R4, PT ;  /* 0x000000041800c22a */ /* 0x008e240003fae200 */
[----:B0-----:R-:W-:-:S15]  /*0410*/  @!P4 PLOP3.LUT P0, PT, P5, PT, PT, 0x80, 0x8 ;  /* 0x000000000008c81c */ /* 0x001fde0002f0f070 */
[----:B------:R-:W-:-:S15]  /*0420*/  NOP ;  /* 0x0000000000007918 */ /* 0x000fde0000000000 */
[----:B------:R-:W-:-:S15]  /*0430*/  NOP ;  /* 0x0000000000007918 */ /* 0x000fde0000000000 */
[----:B------:R-:W-:-:S15]  /*0440*/  NOP ;  /* 0x0000000000007918 */ /* 0x000fde0000000000 */
[----:B------:R-:W-:-:S02]  /*0450*/  NOP ;  /* 0x0000000000007918 */ /* 0x000fc40000000000 */
[----:B------:R-:W0:Y:S02]  /*0460*/  @!P4 F2F.F32.F64 R23, R24 ;  /* 0x000000180017c310 */ /* 0x000e240000301000 */
[----:B0-----:R-:W-:Y:S01]  /*0470*/  @!P0 FMUL R23, R23, 1.175494350822287508e-38 ;  /* 0x0080000017178820 */ /* 0x001fe20000400000 */
[----:B------:R-:W-:-:S15]  /*0480*/  PLOP3.LUT P0, PT, PT, PT, PT, 0x80, 0x8 ;  /* 0x000000000008781c */ /* 0x000fde0003f0f070 */
[----:B------:R-:W-:-:S15]  /*0490*/  NOP ;  /* 0x0000000000007918 */ /* 0x000fde0000000000 */
[----:B------:R-:W-:-:S15]  /*04a0*/  NOP ;  /* 0x0000000000007918 */ /* 0x000fde0000000000 */
[----:B------:R-:W-:-:S15]  /*04b0*/  NOP ;  /* 0x0000000000007918 */ /* 0x000fde0000000000 */
[----:B------:R-:W-:-:S01]  /*04c0*/  NOP ;  /* 0x0000000000007918 */ /* 0x000fc20000000000 */
[----:B-----5:R-:W0:Y:S02]  /*04d0*/  @!P4 DSETP.GEU.AND P6, PT, |R28|, R4, PT ;  /* 0x000000041c00c22a */ /* 0x020e240003fce200 */
[----:B0-----:R-:W-:Y:S02]  /*04e0*/  @!P4 PLOP3.LUT P0, PT, P6, PT, PT, 0x80, 0x8 ;  /* 0x000000000008c81c */ /* 0x001fe4000370f070 */
[----:B------:R-:W-:-:S15]  /*04f0*/  PLOP3.LUT P6, PT, PT, PT, PT, 0x80, 0x8 ;  /* 0x000000000008781c */ /* 0x000fde0003fcf070 */
[----:B------:R-:W-:-:S15]  /*0500*/  NOP ;  /* 0x0000000000007918 */ /* 0x000fde0000000000 */
[----:B------:R-:W-:-:S15]  /*0510*/  NOP ;  /* 0x0000000000007918 */ /* 0x000fde0000000000 */
[----:B------:R-:W-:-:S15]  /*0520*/  NOP ;  /* 0x0000000000007918 */ /* 0x000fde0000000000 */
[----:B--2---:R-:W0:-:S15]  /*0530*/  @!P4 F2F.F32.F64 R22, R18 ;  /* 0x000000120016c310 */ /* 0x004e1e0000301000 */
[----:B------:R-:W-:-:S15]  /*0540*/  NOP ;  /* 0x0000000000007918 */ /* 0x000fde0000000000 */
[----:B------:R-:W-:-:S15]  /*0550*/  NOP ;  /* 0x0000000000007918 */ /* 0x000fde0000000000 */
[----:B------:R-:W-:-:S15]  /*0560*/  NOP ;  /* 0x0000000000007918 */ /* 0x000fde0000000000 */
[----:B------:R-:W-:-:S04]  /*0570*/  NOP ;  /* 0x0000000000007918 */ /* 0x000fc80000000000 */
[----:B------:R1:W2:Y:S02]  /*0580*/  @!P4 DSETP.GEU.AND P2, PT, |R18|, R4, PT ;  /* 0x000000041200c22a */ /* 0x0002a40003f4e200 */
[----:B-1----:R-:W-:Y:S01]  /*0590*/  VIADD R5, R15, UR5 ;  /* 0x000000050f057c36 */ /* 0x002fe20008000000 */
[----:B--2---:R-:W-:-:S04]  /*05a0*/  @!P4 PLOP3.LUT P6, PT, P2, PT, PT, 0x80, 0x8 ;  /* 0x000000000008c81c */ /* 0x004fc800017cf070 */
[----:B------:R-:W-:-:S09]  /*05b0*/  ISETP.GE.AND P2, PT, R5, R3, PT ;  /* 0x000000030500720c */ /* 0x000fd20003f46270 */
[----:B0-----:R-:W-:-:S04]  /*05c0*/  @!P6 FMUL R22, R22, 1.175494350822287508e-38 ;  /* 0x008000001616e820 */ /* 0x001fc80000400000 */
[----:B------:R-:W-:-:S04]  /*05d0*/  @!P2 IADD3 R4, P6, PT, R0, R5, RZ ;  /* 0x000000050004a210 */ /* 0x000fc80007fde0ff */
[----:B------:R-:W-:Y:S02]  /*05e0*/  @!P2 LEA.HI.X.SX32 R25, R5, R14, 0x1, P6 ;  /* 0x0000000e0519a211 */ /* 0x000fe400030f0eff */
[----:B------:R-:W-:-:S04]  /*05f0*/  @!P2 LEA R24, P6, R4, UR6, 0x3 ;  /* 0x000000060418ac11 */ /* 0x000fc8000f8c18ff */
[----:B------:R-:W-:-:S06]  /*0600*/  @!P2 LEA.HI.X R25, R4, UR7, R25, 0x3, P6 ;  /* 0x000000070419ac11 */ /* 0x000fcc000b0f1c19 */
[----:B------:R-:W2:Y:S01]  /*0610*/  @!P2 LDG.E.64 R24, desc[UR12][R24.64] ;  /* 0x0000000c1818a981 */ /* 0x000ea2000c1e1b00 */
[----:B------:R-:W-:-:S06]  /*0620*/  @!P2 IMAD.WIDE R18, R5, 0x8, R10 ;  /* 0x000000080512a825 */ /* 0x000fcc00078e020a */
[----:B------:R-:W3:-:S15]  /*0630*/  @!P2 LDG.E.64 R18, desc[UR12][R18.64] ;  /* 0x0000000c1212a981 */ /* 0x000ede000c1e1b00 */
[----:B------:R-:W-:-:S06]  /*0640*/  NOP ;  /* 0x0000000000007918 */ /* 0x000fcc0000000000 */
[----:B----4-:R-:W-:-:S15]  /*0650*/  @!P3 DSETP.GEU.AND P1, PT, |R26|, R16, PT ;  /* 0x000000101a00b22a */ /* 0x010fde0003f2e200 */
[----:B------:R-:W-:-:S15]  /*0660*/  NOP ;  /* 0x0000000000007918 */ /* 0x000fde0000000000 */
[----:B------:R-:W-:-:S15]  /*0670*/  NOP ;  /* 0x0000000000007918 */ /* 0x000fde0000000000 */
[----:B------:R-:W-:-:S15]  /*0680*/  NOP ;  /* 0x0000000000007918 */ /* 0x000fde0000000000 */
[----:B------:R-:W-:-:S04]  /*0690*/  NOP ;  /* 0x0000000000007918 */ /* 0x000fc80000000000 */
[----:B------:R-:W0:-:S15]  /*06a0*/  @!P3 DSETP.GEU.AND P5, PT, |R20|, R16, PT ;  /* 0x000000101400b22a */ /* 0x000e1e0003fae200 */
[----:B------:R-:W-:-:S15]  /*06b0*/  NOP ;  /* 0x0000000000007918 */ /* 0x000fde0000000000 */
[----:B------:R-:W-:-:S15]  /*06c0*/  NOP ;  /* 0x0000000000007918 */ /* 0x000fde0000000000 */
[----:B------:R-:W-:-:S15]  /*06d0*/  NOP ;  /* 0x0000000000007918 */ /* 0x000fde0000000000 */
[----:B------:R-:W-:-:S04]  /*06e0*/  NOP ;  /* 0x0000000000007918 */ /* 0x000fc80000000000 */
[----:B------:R1:W4:Y:S02]  /*06f0*/  @!P3 DSETP.GEU.AND P6, PT, |R8|, R16, PT ;  /* 0x000000100800b22a */ /* 0x0003240003fce200 */
[----:B-1----:R-:W-:-:S06]  /*0700*/  @!P2 IMAD.WIDE R16, R5, 0x8, R12 ;  /* 0x000000080510a825 */ /* 0x002fcc00078e020c */
[----:B------:R-:W5:-:S15]  /*0710*/  @!P2 LDG.E.64 R16, desc[UR12][R16.64] ;  /* 0x0000000c1010a981 */ /* 0x000f5e000c1e1b00 */
[----:B------:R-:W-:-:S15]  /*0720*/  NOP ;  /* 0x0000000000007918 */ /* 0x000fde0000000000 */
[----:B------:R-:W-:-:S15]  /*0730*/  NOP ;  /* 0x0000000000007918 */ /* 0x000fde0000000000 */
[----:B------:R-:W-:-:S11]  /*0740*/  NOP ;  /* 0x0000000000007918 */ /* 0x000fd60000000000 */
[----:B------:R-:W1:Y:S02]  /*0750*/  @!P4 F2F.F32.F64 R6, R28 ;  /* 0x0000001c0006c310 */ /* 0x000e640000301000 */
[----:B-1----:R-:W-:Y:S01]  /*0760*/  @!P0 FMUL R6, R6, 1.175494350822287508e-38 ;  /* 0x0080000006068820 */ /* 0x002fe20000400000 */
[----:B------:R-:W-:Y:S02]  /*0770*/  PLOP3.LUT P0, PT, PT, PT, PT, 0x80, 0x8 ;  /* 0x000000000008781c */ /* 0x000fe40003f0f070 */
[----:B0-----:R-:W-:-:S15]  /*0780*/  @!P3 PLOP3.LUT P0, PT, P5, PT, PT, 0x80, 0x8 ;  /* 0x000000000008b81c */ /* 0x001fde0002f0f070 */
[----:B------:R-:W-:-:S15]  /*0790*/  NOP ;  /* 0x0000000000007918 */ /* 0x000fde0000000000 */
[----:B------:R-:W-:-:S15]  /*07a0*/  NOP ;  /* 0x0000000000007918 */ /* 0x000fde0000000000 */
[----:B------:R-:W-:-:S14]  /*07b0*/  NOP ;  /* 0x0000000000007918 */ /* 0x000fdc0000000000 */
[----:B------:R-:W0:Y:S02]  /*07c0*/  @!P3 F2F.F32.F64 R21, R20 ;  /* 0x000000140015b310 */ /* 0x000e240000301000 */
[----:B0-----:R-:W-:Y:S01]  /*07d0*/  @!P0 FMUL R21, R21, 1.175494350822287508e-38 ;  /* 0x0080000015158820 */ /* 0x001fe20000400000 */
[----:B------:R-:W-:Y:S02]  /*07e0*/  PLOP3.LUT P0, PT, PT, PT, PT, 0x80, 0x8 ;  /* 0x000000000008781c */ /* 0x000fe40003f0f070 */
[----:B------:R-:W-:Y:S02]  /*07f0*/  @!P3 PLOP3.LUT P0, PT, P1, PT, PT, 0x80, 0x8 ;  /* 0x000000000008b81c */ /* 0x000fe40000f0f070 */
[----:B------:R-:W-:Y:S02]  /*0800*/  PLOP3.LUT P1, PT, PT, PT, PT, 0x80, 0x8 ;  /* 0x000000000008781c */ /* 0x000fe40003f2f070 */
[----:B----4-:R-:W-:Y:S02]  /*0810*/  @!P3 PLOP3.LUT P1, PT, P6, PT, PT, 0x80, 0x8 ;  /* 0x000000000008b81c */ /* 0x010fe4000372f070 */
[----:B------:R-:W-:Y:S01]  /*0820*/  MOV R20, RZ ;  /* 0x000000ff00147202 */ /* 0x000fe20000000f00 */
[----:B------:R-:W-:-:S02]  /*0830*/  @!P4 IMAD.MOV.U32 R20, RZ, RZ, R23 ;  /* 0x000000ffff14c224 */ /* 0x000fc400078e0017 */
[----:B------:R-:W-:-:S15]  /*0840*/  @!P2 IMAD.MOV.U32 R23, RZ, RZ, 0x380fffff ;  /* 0x380fffffff17a424 */ /* 0x000fde00078e00ff */
[----:B------:R-:W-:-:S15]  /*0850*/  NOP ;  /* 0x0000000000007918 */ /* 0x000fde0000000000 */
[----:B------:R-:W-:-:S15]  /*0860*/  NOP ;  /* 0x0000000000007918 */ /* 0x000fde0000000000 */
[----:B------:R-:W-:-:S05]  /*0870*/  NOP ;  /* 0x0000000000007918 */ /* 0x000fca0000000000 */
[----:B------:R0:W1:Y:S02]  /*0880*/  @!P3 F2F.F32.F64 R28, R8 ;  /* 0x00000008001cb310 */ /* 0x0000640000301000 */
[----:B0-----:R-:W-:Y:S01]  /*0890*/  IADD3 R9, PT, PT, R5, UR5, RZ ;  /* 0x0000000505097c10 */ /* 0x001fe2000fffe0ff */
[----:B-1----:R-:W-:-:S03]  /*08a0*/  @!P1 FMUL R28, R28, 1.175494350822287508e-38 ;  /* 0x008000001c1c9820 */ /* 0x002fc60000400000 */
[----:B------:R-:W-:-:S15]  /*08b0*/  ISETP.GE.AND P1, PT, R9, R3, PT ;  /* 0x000000030900720c */ /* 0x000fde0003f26270 */
[----:B------:R-:W-:-:S15]  /*08c0*/  NOP ;  /* 0x0000000000007918 */ /* 0x000fde0000000000 */
[----:B------:R-:W-:-:S15]  /*08d0*/  NOP ;  /* 0x0000000000007918 */ /* 0x000fde0000000000 */
[----:B------:R-:W-:-:S13]  /*08e0*/  NOP ;  /* 0x0000000000007918 */ /* 0x000fda0000000000 */
[----:B------:R0:W1:Y:S02]  /*08f0*/  @!P3 F2F.F32.F64 R4, R26 ;  /* 0x0000001a0004b310 */ /* 0x0000640000301000 */
[----:B0-----:R-:W-:Y:S02]  /*0900*/  HFMA2 R27, -RZ, RZ, 0, 0 ;  /* 0x00000000ff1b7431 */ /* 0x001fe400000001ff */
[----:B------:R-:W-:Y:S01]  /*0910*/  @!P4 IMAD.MOV.U32 R27, RZ, RZ, R22 ;  /* 0x000000ffff1bc224 */ /* 0x000fe200078e0016 */
[----:B------:R-:W-:Y:S01]  /*0920*/  @!P2 MOV R22, 0xf0000000 ;  /* 0xf00000000016a802 */ /* 0x000fe20000000f00 */
[----:B-1----:R-:W-:Y:S01]  /*0930*/  @!P0 FMUL R4, R4, 1.175494350822287508e-38 ;  /* 0x0080000004048820 */ /* 0x002fe20000400000 */
[----:B------:R-:W-:-:S15]  /*0940*/  PLOP3.LUT P0, PT, PT, PT, PT, 0x80, 0x8 ;  /* 0x000000000008781c */ /* 0x000fde0003f0f070 */
[----:B------:R-:W-:-:S15]  /*0950*/  NOP ;  /* 0x0000000000007918 */ /* 0x000fde0000000000 */
[----:B------:R-:W-:-:S15]  /*0960*/  NOP ;  /* 0x0000000000007918 */ /* 0x000fde0000000000 */
[----:B------:R-:W-:-:S12]  /*0970*/  NOP ;  /* 0x0000000000007918 */ /* 0x000fd80000000000 */
[----:B--2---:R-:W0:Y:S02]  /*0980*/  @!P2 DSETP.GEU.AND P6, PT, |R24|, R22, PT ;  /* 0x000000161800a22a */ /* 0x004e240003fce200 */
[----:B0-----:R-:W-:-:S15]  /*0990*/  @!P2 PLOP3.LUT P0, PT, P6, PT, PT, 0x80, 0x8 ;  /* 0x000000000008a81c */ /* 0x001fde000370f070 */
[----:B------:R-:W-:-:S15]  /*09a0*/  NOP ;  /* 0x0000000000007918 */ /* 0x000fde0000000000 */
[----:B------:R-:W-:-:S15]  /*09b0*/  NOP ;  /* 0x0000000000007918 */ /* 0x000fde0000000000 */
[----:B------:R-:W-:-:S15]  /*09c0*/  NOP ;  /* 0x0000000000007918 */ /* 0x000fde0000000000 */
[----:B------:R-:W-:-:S02]  /*09d0*/  NOP ;  /* 0x0000000000007918 */ /* 0x000fc40000000000 */
[----:B------:R0:W1:Y:S02]  /*09e0*/  @!P2 F2F.F32.F64 R8, R24 ;  /* 0x000000180008a310 */ /* 0x0000640000301000 */
[----:B0-----:R-:W-:-:S04]  /*09f0*/  @!P1 IADD3 R25, P6, PT, R0, R9, RZ ;  /* 0x0000000900199210 */ /* 0x001fc80007fde0ff */
[----:B------:R-:W-:Y:S02]  /*0a00*/  @!P1 LEA.HI.X.SX32 R14, R9, R14, 0x1, P6 ;  /* 0x0000000e090e9211 */ /* 0x000fe400030f0eff */
[----:B------:R-:W-:-:S04]  /*0a10*/  @!P1 LEA R24, P6, R25, UR6, 0x3 ;  /* 0x0000000619189c11 */ /* 0x000fc8000f8c18ff */
[----:B------:R-:W-:-:S06]  /*0a20*/  @!P1 LEA.HI.X R25, R25, UR7, R14, 0x3, P6 ;  /* 0x0000000719199c11 */ /* 0x000fcc000b0f1c0e */
[----:B------:R-:W2:-:S15]  /*0a30*/  @!P1 LDG.E.64 R24, desc[UR12][R24.64] ;  /* 0x0000000c18189981 */ /* 0x000e9e000c1e1b00 */
[----:B------:R-:W-:-:S15]  /*0a40*/  NOP ;  /* 0x0000000000007918 */ /* 0x000fde0000000000 */
[----:B------:R-:W-:-:S15]  /*0a50*/  NOP ;  /* 0x0000000000007918 */ /* 0x000fde0000000000 */
[----:B------:R-:W-:-:S01]  /*0a60*/  NOP ;  /* 0x0000000000007918 */ /* 0x000fc20000000000 */
[----:B---3--:R-:W0:-:S15]  /*0a70*/  @!P2 DSETP.GEU.AND P5, PT, |R18|, R22, PT ;  /* 0x000000161200a22a */ /* 0x008e1e0003fae200 */
[----:B------:R-:W-:-:S15]  /*0a80*/  NOP ;  /* 0x0000000000007918 */ /* 0x000fde0000000000 */
[----:B------:R-:W-:-:S15]  /*0a90*/  NOP ;  /* 0x0000000000007918 */ /* 0x000fde0000000000 */
[----:B------:R-:W-:-:S15]  /*0aa0*/  NOP ;  /* 0x0000000000007918 */ /* 0x000fde0000000000 */
[----:B------:R-:W-:-:S04]  /*0ab0*/  NOP ;  /* 0x0000000000007918 */ /* 0x000fc80000000000 */
[----:B------:R3:W-:-:S15]  /*0ac0*/  @!P2 F2F.F32.F64 R26, R18 ;  /* 0x00000012001aa310 */ /* 0x0007de0000301000 */
[----:B------:R-:W-:-:S15]  /*0ad0*/  NOP ;  /* 0x0000000000007918 */ /* 0x000fde0000000000 */
[----:B------:R-:W-:-:S15]  /*0ae0*/  NOP ;  /* 0x0000000000007918 */ /* 0x000fde0000000000 */
[----:B------:R-:W-:-:S15]  /*0af0*/  NOP ;  /* 0x0000000000007918 */ /* 0x000fde0000000000 */
[----:B------:R-:W-:-:S04]  /*0b00*/  NOP ;  /* 0x0000000000007918 */ /* 0x000fc80000000000 */
[----:B-----5:R4:W5:Y:S02]  /*0b10*/  @!P2 DSETP.GEU.AND P6, PT, |R16|, R22, PT ;  /* 0x000000161000a22a */ /* 0x0209640003fce200 */
[----:B----4-:R-:W-:-:S06]  /*0b20*/  @!P1 IMAD.WIDE R22, R9, 0x8, R12 ;  /* 0x0000000809169825 */ /* 0x010fcc00078e020c */
[----:B------:R-:W4:Y:S01]  /*0b30*/  @!P1 LDG.E.64 R22, desc[UR12][R22.64] ;  /* 0x0000000c16169981 */ /* 0x000f22000c1e1b00 */
[----:B---3--:R-:W-:-:S06]  /*0b40*/  @!P1 IMAD.WIDE R18, R9, 0x8, R10 ;  /* 0x0000000809129825 */ /* 0x008fcc00078e020a */
[----:B------:R-:W3:Y:S01]  /*0b50*/  @!P1 LDG.E.64 R18, desc[UR12][R18.64] ;  /* 0x0000000c12129981 */ /* 0x000ee2000c1e1b00 */
[----:B------:R-:W-:Y:S01]  /*0b60*/  FFMA.FTZ R27, R20, R20, R27 ;  /* 0x00000014141b7223 */ /* 0x000fe2000001001b */
[----:B------:R-:W-:Y:S01]  /*0b70*/  MOV R29, RZ ;  /* 0x000000ff001d7202 */ /* 0x000fe20000000f00 */
[----:B------:R-:W-:Y:S02]  /*0b80*/  @!P4 IMAD.MOV.U32 R29, RZ, RZ, R6 ;  /* 0x000000ffff1dc224 */ /* 0x000fe400078e0006 */
[----:B------:R-:W1:Y:S02]  /*0b90*/  MUFU.SQRT R6, R27 ;  /* 0x0000001b00067308 */ /* 0x000e640000002000 */
[----:B-1----:R-:W-:-:S06]  /*0ba0*/  FADD.FTZ R6, R6, UR8 ;  /* 0x0000000806067e21 */ /* 0x002fcc0008010000 */
[----:B------:R-:W1:Y:S01]  /*0bb0*/  MUFU.RCP R6, R6 ;  /* 0x0000000600067308 */ /* 0x000e620000001000 */
[----:B------:R-:W-:Y:S01]  /*0bc0*/  @!P0 FMUL R8, R8, 1.175494350822287508e-38 ;  /* 0x0080000008088820 */ /* 0x000fe20000400000 */
[----:B------:R-:W-:Y:S01]  /*0bd0*/  PLOP3.LUT P0, PT, PT, PT, PT, 0x80, 0x8 ;  /* 0x000000000008781c */ /* 0x000fe20003f0f070 */
[----:B-1----:R-:W-:Y:S01]  /*0be0*/  FMUL.FTZ R20, R6, R20 ;  /* 0x0000001406147220 */ /* 0x002fe20000410000 */
[----:B------:R-:W-:Y:S01]  /*0bf0*/  IMAD.MOV.U32 R6, RZ, RZ, RZ ;  /* 0x000000ffff067224 */ /* 0x000fe200078e00ff */
[----:B------:R-:W-:Y:S01]  /*0c00*/  @!P3 MOV R6, R21 ;  /* 0x000000150006b202 */ /* 0x000fe20000000f00 */
[----:B------:R-:W-:Y:S01]  /*0c10*/  IMAD.MOV.U32 R21, RZ, RZ, RZ ;  /* 0x000000ffff157224 */ /* 0x000fe200078e00ff */
[----:B------:R-:W-:Y:S01]  /*0c20*/  @!P3 MOV R21, R28 ;  /* 0x0000001c0015b202 */ /* 0x000fe20000000f00 */
[----:B------:R-:W-:Y:S01]  /*0c30*/  IMAD.MOV.U32 R28, RZ, RZ, RZ ;  /* 0x000000ffff1c7224 */ /* 0x000fe200078e00ff */
[----:B------:R-:W-:-:S03]  /*0c40*/  @!P3 MOV R28, R4 ;  /* 0x00000004001cb202 */ /* 0x000fc60000000f00 */
[----:B------:R-:W-:Y:S01]  /*0c50*/  FFMA.FTZ R21, R6, R6, R21 ;  /* 0x0000000606157223 */ /* 0x000fe20000010015 */
[----:B0-----:R-:W-:-:S03]  /*0c60*/  @!P2 PLOP3.LUT P0, PT, P5, PT, PT, 0x80, 0x8 ;  /* 0x000000000008a81c */ /* 0x001fc60002f0f070 */
[----:B------:R-:W0:Y:S01]  /*0c70*/  MUFU.SQRT R4, R21 ;  /* 0x0000001500047308 */ /* 0x000e220000002000 */
[----:B------:R-:W-:Y:S02]  /*0c80*/  PLOP3.LUT P5, PT, PT, PT, PT, 0x80, 0x8 ;  /* 0x000000000008781c */ /* 0x000fe40003faf070 */
[----:B-----5:R-:W-:-:S15]  /*0c90*/  @!P2 PLOP3.LUT P5, PT, P6, PT, PT, 0x80, 0x8 ;  /* 0x000000000008a81c */ /* 0x020fde00037af070 */
[----:B------:R-:W-:-:S02]  /*0ca0*/  NOP ;  /* 0x0000000000007918 */ /* 0x000fc40000000000 */
[----:B------:R1:W5:Y:S02]  /*0cb0*/  @!P2 F2F.F32.F64 R14, R16 ;  /* 0x00000010000ea310 */ /* 0x0003640000301000 */
[----:B-1----:R-:W-:Y:S01]  /*0cc0*/  @!P1 IMAD.MOV.U32 R16, RZ, RZ, -0x10000000 ;  /* 0xf0000000ff109424 */ /* 0x002fe200078e00ff */
[----:B------:R-:W-:Y:S01]  /*0cd0*/  @!P1 MOV R17, 0x380fffff ;  /* 0x380fffff00119802 */ /* 0x000fe20000000f00 */
[----:B------:R-:W-:Y:S01]  /*0ce0*/  FFMA.FTZ R20, R29, UR9, R20 ;  /* 0x000000091d147c23 */ /* 0x000fe20008010014 */
[----:B-----5:R-:W-:Y:S01]  /*0cf0*/  @!P5 FMUL R14, R14, 1.175494350822287508e-38 ;  /* 0x008000000e0ed820 */ /* 0x020fe20000400000 */
[----:B------:R-:W-:Y:S01]  /*0d00*/  PLOP3.LUT P5, PT, PT, PT, PT, 0x80, 0x8 ;  /* 0x000000000008781c */ /* 0x000fe20003faf070 */
[----:B0-----:R-:W-:Y:S01]  /*0d10*/  FADD.FTZ R4, R4, UR8 ;  /* 0x0000000804047e21 */ /* 0x001fe20008010000 */
[----:B------:R-:W-:Y:S01]  /*0d20*/  FFMA.FTZ R20, -R20, UR10, R29 ;  /* 0x0000000a14147c23 */ /* 0x000fe2000801011d */
[----:B------:R-:W-:Y:S02]  /*0d30*/  @!P0 FMUL R26, R26, 1.175494350822287508e-38 ;  /* 0x008000001a1a8820 */ /* 0x000fe40000400000 */
[----:B------:R-:W0:Y:S02]  /*0d40*/  MUFU.RCP R29, R4 ;  /* 0x00000004001d7308 */ /* 0x000e240000001000 */
[----:B0-----:R-:W-:-:S04]  /*0d50*/  FMUL.FTZ R29, R29, R6 ;  /* 0x000000061d1d7220 */ /* 0x001fc80000410000 */
[----:B------:R-:W-:Y:S01]  /*0d60*/  FFMA.FTZ R29, R28, UR9, R29 ;  /* 0x000000091c1d7c23 */ /* 0x000fe2000801001d */
[----:B------:R-:W-:Y:S01]  /*0d70*/  IMAD.MOV.U32 R6, RZ, RZ, RZ ;  /* 0x000000ffff067224 */ /* 0x000fe200078e00ff */
[----:B------:R-:W-:Y:S02]  /*0d80*/  @!P2 MOV R6, R8 ;  /* 0x000000080006a202 */ /* 0x000fe40000000f00 */
[----:B------:R-:W-:Y:S01]  /*0d90*/  FFMA.FTZ R4, -R29, UR10, R28 ;  /* 0x0000000a1d047c23 */ /* 0x000fe2000801011c */
[----:B------:R-:W-:Y:S01]  /*0da0*/  IMAD.MOV.U32 R29, RZ, RZ, RZ ;  /* 0x000000ffff1d7224 */ /* 0x000fe200078e00ff */
[----:B------:R-:W-:-:S15]  /*0db0*/  @!P2 MOV R29, R14 ;  /* 0x0000000e001da202 */ /* 0x000fde0000000f00 */
[----:B------:R-:W-:-:S15]  /*0dc0*/  NOP ;  /* 0x0000000000007918 */ /* 0x000fde0000000000 */
[----:B------:R-:W-:-:S11]  /*0dd0*/  NOP ;  /* 0x0000000000007918 */ /* 0x000fd60000000000 */
[----:B--2---:R-:W0:Y:S02]  /*0de0*/  @!P1 DSETP.GEU.AND P6, PT, |R24|, R16, PT ;  /* 0x000000101800922a */ /* 0x004e240003fce200 */
[----:B0-----:R-:W-:-:S15]  /*0df0*/  @!P1 PLOP3.LUT P5, PT, P6, PT, PT, 0x80, 0x8 ;  /* 0x000000000008981c */ /* 0x001fde00037af070 */
[----:B------:R-:W-:-:S15]  /*0e00*/  NOP ;  /* 0x0000000000007918 */ /* 0x000fde0000000000 */
[----:B------:R-:W-:-:S15]  /*0e10*/  NOP ;  /* 0x0000000000007918 */ /* 0x000fde0000000000 */
[----:B------:R-:W-:-:S15]  /*0e20*/  NOP ;  /* 0x0000000000007918 */ /* 0x000fde0000000000 */
[----:B------:R-:W-:-:S02]  /*0e30*/  NOP ;  /* 0x0000000000007918 */ /* 0x000fc40000000000 */
[----:B------:R-:W0:Y:S02]  /*0e40*/  @!P1 F2F.F32.F64 R24, R24 ;  /* 0x0000001800189310 */ /* 0x000e240000301000 */
[----:B0-----:R-:W-:Y:S01]  /*0e50*/  @!P5 FMUL R24, R24, 1.175494350822287508e-38 ;  /* 0x008000001818d820 */ /* 0x001fe20000400000 */
[----:B------:R-:W-:Y:S01]  /*0e60*/  PLOP3.LUT P5, PT, PT, PT, PT, 0x80, 0x8 ;  /* 0x000000000008781c */ /* 0x000fe20003faf070 */
[----:B------:R-:W-:Y:S02]  /*0e70*/  IMAD.MOV.U32 R8, RZ, RZ, RZ ;  /* 0x000000ffff087224 */ /* 0x000fe400078e00ff */
[----:B------:R-:W-:Y:S02]  /*0e80*/  @!P1 IMAD.MOV.U32 R8, RZ, RZ, R24 ;  /* 0x000000ffff089224 */ /* 0x000fe400078e0018 */
[----:B------:R-:W-:Y:S01]  /*0e90*/  IMAD.MOV.U32 R24, RZ, RZ, RZ ;  /* 0x000000ffff187224 */ /* 0x000fe200078e00ff */
[----:B------:R-:W-:-:S15]  /*0ea0*/  @!P2 MOV R24, R26 ;  /* 0x0000001a0018a202 */ /* 0x000fde0000000f00 */
[----:B------:R-:W-:-:S15]  /*0eb0*/  NOP ;  /* 0x0000000000007918 */ /* 0x000fde0000000000 */
[----:B------:R-:W-:-:S15]  /*0ec0*/  NOP ;  /* 0x0000000000007918 */ /* 0x000fde0000000000 */
[----:B------:R-:W-:-:S10]  /*0ed0*/  NOP ;  /* 0x0000000000007918 */ /* 0x000fd40000000000 */
[----:B----4-:R-:W0:Y:S02]  /*0ee0*/  @!P1 DSETP.GEU.AND P6, PT, |R22|, R16, PT ;  /* 0x000000101600922a */ /* 0x010e240003fce200 */
        /* <DEDUP_REMOVED lines=8> */
[----:B------:R-:W-:-:S15]  /*0f70*/  @!P4 FMUL.FTZ R28, R20, 1 ;  /* 0x3f800000141cc820 */ /* 0x000fde0000410000 */
[----:B------:R-:W-:-:S15]  /*0f80*/  NOP ;  /* 0x0000000000007918 */ /* 0x000fde0000000000 */
[----:B------:R-:W-:-:S15]  /*0f90*/  NOP ;  /* 0x0000000000007918 */ /* 0x000fde0000000000 */
[----:B------:R-:W-:-:S15]  /*0fa0*/  NOP ;  /* 0x0000000000007918 */ /* 0x000fde0000000000 */
[----:B---3--:R0:W1:Y:S02]  /*0fb0*/  @!P1 DSETP.GEU.AND P6, PT, |R18|, R16, PT ;  /* 0x000000101200922a */ /* 0x0080640003fce200 */
[----:B0-----:R-:W-:Y:S02]  /*0fc0*/  MOV R17, RZ ;  /* 0x000000ff00117202 */ /* 0x001fe40000000f00 */
[----:B------:R-:W-:Y:S01]  /*0fd0*/  @!P1 MOV R17, R25 ;  /* 0x0000001900119202 */ /* 0x000fe20000000f00 */
[----:B------:R-:W-:-:S04]  /*0fe0*/  FFMA.FTZ R25, R6, R6, R29 ;  /* 0x0000000606197223 */ /* 0x000fc8000001001d */
[----:B------:R-:W-:Y:S01]  /*0ff0*/  FFMA.FTZ R26, R8, R8, R17 ;  /* 0x00000008081a7223 */ /* 0x000fe20000010011 */
[----:B------:R-:W0:Y:S08]  /*1000*/  MUFU.SQRT R22, R25 ;  /* 0x0000001900167308 */ /* 0x000e300000002000 */
[----:B------:R-:W2:Y:S01]  /*1010*/  MUFU.SQRT R23, R26 ;  /* 0x0000001a00177308 */ /* 0x000ea20000002000 */
[----:B------:R-:W-:Y:S01]  /*1020*/  @!P4 FMUL.FTZ R16, R27, 1 ;  /* 0x3f8000001b10c820 */ /* 0x000fe20000410000 */
[----:B-1----:R-:W-:Y:S01]  /*1030*/  @!P1 PLOP3.LUT P0, PT, P6, PT, PT, 0x80, 0x8 ;  /* 0x000000000008981c */ /* 0x002fe2000370f070 */
[----:B0-----:R-:W-:Y:S01]  /*1040*/  FADD.FTZ R27, R22, UR8 ;  /* 0x00000008161b7e21 */ /* 0x001fe20008010000 */
[----:B--2---:R-:W-:-:S05]  /*1050*/  FADD.FTZ R29, R23, UR8 ;  /* 0x00000008171d7e21 */ /* 0x004fca0008010000 */
[----:B------:R-:W0:Y:S08]  /*1060*/  MUFU.RCP R27, R27 ;  /* 0x0000001b001b7308 */ /* 0x000e300000001000 */
[----:B------:R-:W1:Y:S01]  /*1070*/  MUFU.RCP R29, R29 ;  /* 0x0000001d001d7308 */ /* 0x000e620000001000 */
[----:B------:R-:W-:-:S15]  /*1080*/  @!P4 IMAD.WIDE R22, R7, 0x8, R10 ;  /* 0x000000080716c825 */ /* 0x000fde00078e020a */
[----:B------:R-:W-:-:S13]  /*1090*/  NOP ;  /* 0x0000000000007918 */ /* 0x000fda0000000000 */
[----:B------:R2:W3:Y:S02]  /*10a0*/  @!P1 F2F.F32.F64 R14, R18 ;  /* 0x00000012000e9310 */ /* 0x0004e40000301000 */
[----:B--2---:R-:W-:Y:S01]  /*10b0*/  @!P3 FMUL.FTZ R18, R21, 1 ;  /* 0x3f8000001512b820 */ /* 0x004fe20000410000 */
[----:B---3--:R-:W-:Y:S01]  /*10c0*/  @!P0 FMUL R14, R14, 1.175494350822287508e-38 ;  /* 0x008000000e0e8820 */ /* 0x008fe20000400000 */
[----:B0-----:R-:W-:Y:S01]  /*10d0*/  FMUL.FTZ R27, R27, R6 ;  /* 0x000000061b1b7220 */ /* 0x001fe20000410000 */
[----:B------:R-:W-:Y:S01]  /*10e0*/  @!P4 IMAD.WIDE R6, R7, 0x8, R12 ;  /* 0x000000080706c825 */ /* 0x000fe200078e020c */
[----:B------:R-:W-:-:S03]  /*10f0*/  ULEA UR4, UR5, UR4, 0x2 ;  /* 0x0000000405047291 */ /* 0x000fc6000f8e10ff */
[----:B------:R-:W-:Y:S01]  /*1100*/  FFMA.FTZ R27, R24, UR9, R27 ;  /* 0x00000009181b7c23 */ /* 0x000fe2000801001b */
[----:B-1----:R-:W-:-:S03]  /*1110*/  FMUL.FTZ R29, R29, R8 ;  /* 0x000000081d1d7220 */ /* 0x002fc60000410000 */
[----:B------:R-:W-:Y:S01]  /*1120*/  FFMA.FTZ R24, -R27, UR10, R24 ;  /* 0x0000000a1b187c23 */ /* 0x000fe20008010118 */
[----:B------:R-:W-:-:S03]  /*1130*/  ISETP.LE.AND P0, PT, R3, UR4, PT ;  /* 0x0000000403007c0c */ /* 0x000fc6000bf03270 */
[----:B------:R-:W-:Y:S01]  /*1140*/  @!P2 FMUL.FTZ R24, R24, 1 ;  /* 0x3f8000001818a820 */ /* 0x000fe20000410000 */
[----:B------:R-:W-:Y:S01]  /*1150*/  @!P1 FMUL.FTZ R8, R26, 1 ;  /* 0x3f8000001a089820 */ /* 0x000fe20000410000 */
[----:B------:R-:W-:-:S15]  /*1160*/  @!P1 IMAD.WIDE R26, R9, 0x8, R12 ;  /* 0x00000008091a9825 */ /* 0x000fde00078e020c */
[----:B------:R-:W-:-:S15]  /*1170*/  NOP ;  /* 0x0000000000007918 */ /* 0x000fde0000000000 */
[----:B------:R-:W-:-:S15]  /*1180*/  NOP ;  /* 0x0000000000007918 */ /* 0x000fde0000000000 */
[----:B------:R0:W1:Y:S02]  /*1190*/  @!P4 F2F.F64.F32 R20, R28 ;  /* 0x0000001c0014c310 */ /* 0x0000640000201800 */
[----:B0-----:R-:W-:Y:S01]  /*11a0*/  @!P2 FMUL.FTZ R28, R25, 1 ;  /* 0x3f800000191ca820 */ /* 0x001fe20000410000 */
[----:B------:R-:W-:Y:S01]  /*11b0*/  @!P3 FMUL.FTZ R25, R4, 1 ;  /* 0x3f8000000419b820 */ /* 0x000fe20000410000 */
[----:B------:R-:W-:Y:S01]  /*11c0*/  IMAD.MOV.U32 R4, RZ, RZ, RZ ;  /* 0x000000ffff047224 */ /* 0x000fe200078e00ff */
[----:B------:R-:W-:Y:S01]  /*11d0*/  @!P1 MOV R4, R14 ;  /* 0x0000000e00049202 */ /* 0x000fe20000000f00 */
[----:B-1----:R-:W-:Y:S04]  /*11e0*/  @!P4 STG.E.64 desc[UR12][R22.64], R20 ;  /* 0x000000141600c986 */ /* 0x002fe8000c101b0c */
[----:B------:R-:W-:-:S15]  /*11f0*/  FFMA.FTZ R29, R4, UR9, R29 ;  /* 0x00000009041d7c23 */ /* 0x000fde000801001d */
[----:B------:R-:W-:-:S15]  /*1200*/  NOP ;  /* 0x0000000000007918 */ /* 0x000fde0000000000 */
[----:B------:R-:W-:-:S15]  /*1210*/  NOP ;  /* 0x0000000000007918 */ /* 0x000fde0000000000 */
[----:B------:R-:W-:-:S09]  /*1220*/  NOP ;  /* 0x0000000000007918 */ /* 0x000fd20000000000 */
[----:B------:R-:W0:Y:S02]  /*1230*/  @!P4 F2F.F64.F32 R16, R16 ;  /* 0x000000100010c310 */ /* 0x000e240000201800 */
[----:B0-----:R0:W-:Y:S02]  /*1240*/  @!P4 STG.E.64 desc[UR12][R6.64], R16 ;  /* 0x000000100600c986 */ /* 0x0011e4000c101b0c */
[----:B0-----:R-:W-:-:S04]  /*1250*/  @!P3 IMAD.WIDE R6, R15, 0x8, R10 ;  /* 0x000000080f06b825 */ /* 0x001fc800078e020a */
[----:B------:R-:W-:-:S04]  /*1260*/  @!P3 IMAD.WIDE R14, R15, 0x8, R12 ;  /* 0x000000080f0eb825 */ /* 0x000fc800078e020c */
[----:B------:R-:W-:-:S15]  /*1270*/  @!P2 IMAD.WIDE R16, R5, 0x8, R12 ;  /* 0x000000080510a825 */ /* 0x000fde00078e020c */
[----:B------:R-:W-:-:S15]  /*1280*/  NOP ;  /* 0x0000000000007918 */ /* 0x000fde0000000000 */
[----:B------:R-:W-:-:S15]  /*1290*/  NOP ;  /* 0x0000000000007918 */ /* 0x000fde0000000000 */
[----:B------:R-:W-:-:S07]  /*12a0*/  NOP ;  /* 0x0000000000007918 */ /* 0x000fce0000000000 */
[----:B------:R0:W-:Y:S02]  /*12b0*/  @!P2 F2F.F64.F32 R20, R28 ;  /* 0x0000001c0014a310 */ /* 0x0001e40000201800 */
[----:B0-----:R-:W-:-:S04]  /*12c0*/  FFMA.FTZ R28, -R29, UR10, R4 ;  /* 0x0000000a1d1c7c23 */ /* 0x001fc80008010104 */
[----:B------:R-:W-:-:S15]  /*12d0*/  @!P1 FMUL.FTZ R28, R28, 1 ;  /* 0x3f8000001c1c9820 */ /* 0x000fde0000410000 */
[----:B------:R-:W-:-:S15]  /*12e0*/  NOP ;  /* 0x0000000000007918 */ /* 0x000fde0000000000 */
[----:B------:R-:W-:-:S15]  /*12f0*/  NOP ;  /* 0x0000000000007918 */ /* 0x000fde0000000000 */
[----:B------:R-:W-:-:S13]  /*1300*/  NOP ;  /* 0x0000000000007918 */ /* 0x000fda0000000000 */
[----:B------:R-:W0:Y:S02]  /*1310*/  @!P3 F2F.F64.F32 R22, R25 ;  /* 0x000000190016b310 */ /* 0x000e240000201800 */
[----:B0-----:R-:W-:-:S15]  /*1320*/  @!P3 STG.E.64 desc[UR12][R6.64], R22 ;  /* 0x000000160600b986 */ /* 0x001fde000c101b0c */
[----:B------:R-:W-:-:S15]  /*1330*/  NOP ;  /* 0x0000000000007918 */ /* 0x000fde0000000000 */
[----:B------:R-:W-:-:S15]  /*1340*/  NOP ;  /* 0x0000000000007918 */ /* 0x000fde0000000000 */
[----:B------:R-:W-:-:S15]  /*1350*/  NOP ;  /* 0x0000000000007918 */ /* 0x000fde0000000000 */
[----:B------:R-:W-:-:S02]  /*1360*/  NOP ;  /* 0x0000000000007918 */ /* 0x000fc40000000000 */
[----:B------:R-:W0:Y:S02]  /*1370*/  @!P3 F2F.F64.F32 R18, R18 ;  /* 0x000000120012b310 */ /* 0x000e240000201800 */
[----:B0-----:R0:W-:Y:S02]  /*1380*/  @!P3 STG.E.64 desc[UR12][R14.64], R18 ;  /* 0x000000120e00b986 */ /* 0x0011e4000c101b0c */
[----:B0-----:R-:W-:-:S04]  /*1390*/  @!P2 IMAD.WIDE R14, R5, 0x8, R10 ;  /* 0x00000008050ea825 */ /* 0x001fc800078e020a */
[----:B------:R-:W-:-:S15]  /*13a0*/  @!P1 IMAD.WIDE R4, R9, 0x8, R10 ;  /* 0x0000000809049825 */ /* 0x000fde00078e020a */
[----:B------:R-:W-:-:S15]  /*13b0*/  NOP ;  /* 0x0000000000007918 */ /* 0x000fde0000000000 */
[----:B------:R-:W-:-:S15]  /*13c0*/  NOP ;  /* 0x0000000000007918 */ /* 0x000fde0000000000 */
[----:B------:R-:W-:-:S11]  /*13d0*/  NOP ;  /* 0x0000000000007918 */ /* 0x000fd60000000000 */
[----:B------:R-:W0:Y:S02]  /*13e0*/  @!P2 F2F.F64.F32 R24, R24 ;  /* 0x000000180018a310 */ /* 0x000e240000201800 */
[----:B0-----:R0:W-:Y:S04]  /*13f0*/  @!P2 STG.E.64 desc[UR12][R14.64], R24 ;  /* 0x000000180e00a986 */ /* 0x0011e8000c101b0c */
[----:B------:R0:W-:-:S15]  /*1400*/  @!P2 STG.E.64 desc[UR12][R16.64], R20 ;  /* 0x000000141000a986 */ /* 0x0001de000c101b0c */
[----:B------:R-:W-:-:S15]  /*1410*/  NOP ;  /* 0x0000000000007918 */ /* 0x000fde0000000000 */
[----:B------:R-:W-:-:S15]  /*1420*/  NOP ;  /* 0x0000000000007918 */ /* 0x000fde0000000000 */
[----:B------:R-:W-:-:S13]  /*1430*/  NOP ;  /* 0x0000000000007918 */ /* 0x000fda0000000000 */
[----:B------:R-:W1:Y:S02]  /*1440*/  @!P1 F2F.F64.F32 R28, R28 ;  /* 0x0000001c001c9310 */ /* 0x000e640000201800 */
[----:B-1----:R0:W-:-:S15]  /*1450*/  @!P1 STG.E.64 desc[UR12][R4.64], R28 ;  /* 0x0000001c04009986 */ /* 0x0021de000c101b0c */
[----:B------:R-:W-:-:S15]  /*1460*/  NOP ;  /* 0x0000000000007918 */ /* 0x000fde0000000000 */
[----:B------:R-:W-:-:S15]  /*1470*/  NOP ;  /* 0x0000000000007918 */ /* 0x000fde0000000000 */
[----:B------:R-:W-:-:S15]  /*1480*/  NOP ;  /* 0x0000000000007918 */ /* 0x000fde0000000000 */
[----:B------:R-:W-:-:S02]  /*1490*/  NOP ;  /* 0x0000000000007918 */ /* 0x000fc40000000000 */
[----:B------:R-:W1:Y:S02]  /*14a0*/  @!P1 F2F.F64.F32 R8, R8 ;  /* 0x0000000800089310 */ /* 0x000e640000201800 */
[----:B-1----:R0:W-:Y:S01]  /*14b0*/  @!P1 STG.E.64 desc[UR12][R26.64], R8 ;  /* 0x000000081a009986 */ /* 0x0021e2000c101b0c */
[----:B------:R-:W-:Y:S05]  /*14c0*/  @!P0 BRA `(.L_x_9) ;  /* 0xffffffec005c8947 */ /* 0x000fea000383ffff */
[----:B------:R-:W-:Y:S05]  /*14d0*/  EXIT ;  /* 0x000000000000794d */ /* 0x000fea0003800000 */
.L_x_8:
[----:B------:R-:W2:Y:S01]  /*14e0*/  LDCU UR9, c[0x0][0xfdc] ;  /* 0x0001fb80ff0977ac */ /* 0x000ea20008000800 */
[----:B------:R-:W3:Y:S01]  /*14f0*/  LDCU UR8, c[0x0][0xfe8] ;  /* 0x0001fd00ff0877ac */ /* 0x000ee20008000800 */
[----:B------:R-:W4:Y:S01]  /*1500*/  LDCU UR10, c[0x0][0xfe0] ;  /* 0x0001fc00ff0a77ac */ /* 0x000f220008000800 */
[----:B------:R-:W-:-:S05]  /*1510*/  UMOV UR4, URZ ;  /* 0x000000ff00047c82 */ /* 0x000fca0008000000 */
.L_x_10:
[----:B01----:R-:W-:Y:S01]  /*1520*/  VIADD R6, R2, UR4 ;  /* 0x0000000402067c36 */ /* 0x003fe20008000000 */
[----:B------:R-:W-:-:S04]  /*1530*/  SHF.R.S32.HI R26, RZ, 0x1f, R0 ;  /* 0x0000001fff1a7819 */ /* 0x000fc80000011400 */
        /* <DEDUP_REMOVED lines=40> */
[----:B0-----:R-:W-:-:S15]  /*17c0*/  @!P5 PLOP3.LUT P0, PT, P2, PT, PT, 0x80, 0x8 ;  /* 0x000000000008d81c */ /* 0x001fde000170f070 */
[----:B------:R-:W-:-:S15]  /*17d0*/  NOP ;  /* 0x0000000000007918 */ /* 0x000fde0000000000 */
[----:B------:R-:W-:-:S15]  /*17e0*/  NOP ;  /* 0x0000000000007918 */ /* 0x000fde0000000000 */
[----:B------:R-:W-:-:S15]  /*17f0*/  NOP ;  /* 0x0000000000007918 */ /* 0x000fde0000000000 */
[----:B------:R-:W-:-:S02]  /*1800*/  NOP ;  /* 0x0000000000007918 */ /* 0x000fc40000000000 */
[----:B--2---:R0:W1:Y:S02]  /*1810*/  @!P5 DSETP.GEU.AND P1, PT, |R8|, R4, PT ;  /* 0x000000040800d22a */ /* 0x0040640003f2e200 */
[----:B0-----:R-:W-:-:S05]  /*1820*/  VIADD R4, R7, UR5 ;  /* 0x0000000507047c36 */ /* 0x001fca0008000000 */
[----:B------:R-:W-:-:S15]  /*1830*/  ISETP.GE.AND P2, PT, R4, R3, PT ;  /* 0x000000030400720c */ /* 0x000fde0003f46270 */
[----:B------:R-:W-:-:S15]  /*1840*/  NOP ;  /* 0x0000000000007918 */ /* 0x000fde0000000000 */
[----:B------:R-:W-:-:S15]  /*1850*/  NOP ;  /* 0x0000000000007918 */ /* 0x000fde0000000000 */
[----:B------:R-:W-:-:S12]  /*1860*/  NOP ;  /* 0x0000000000007918 */ /* 0x000fd80000000000 */
[----:B------:R-:W0:Y:S02]  /*1870*/  @!P5 F2F.F32.F64 R5, R28 ;  /* 0x0000001c0005d310 */ /* 0x000e240000301000 */
[----:B0-----:R-:W-:Y:S01]  /*1880*/  @!P0 FMUL R5, R5, 1.175494350822287508e-38 ;  /* 0x0080000005058820 */ /* 0x001fe20000400000 */
[----:B------:R-:W-:Y:S02]  /*1890*/  PLOP3.LUT P0, PT, PT, PT, PT, 0x80, 0x8 ;  /* 0x000000000008781c */ /* 0x000fe40003f0f070 */
[----:B-1----:R-:W-:Y:S02]  /*18a0*/  @!P5 PLOP3.LUT P0, PT, P1, PT, PT, 0x80, 0x8 ;  /* 0x000000000008d81c */ /* 0x002fe40000f0f070 */
[----:B------:R-:W-:-:S04]  /*18b0*/  @!P2 IADD3 R15, P1, PT, R0, R4, RZ ;  /* 0x00000004000fa210 */ /* 0x000fc80007f3e0ff */
[----:B------:R-:W-:Y:S02]  /*18c0*/  @!P2 LEA.HI.X.SX32 R19, R4, R26, 0x1, P1 ;  /* 0x0000001a0413a211 */ /* 0x000fe400008f0eff */
[----:B------:R-:W-:-:S04]  /*18d0*/  @!P2 LEA R14, P1, R15, UR6, 0x3 ;  /* 0x000000060f0eac11 */ /* 0x000fc8000f8218ff */
[----:B------:R-:W-:-:S06]  /*18e0*/  @!P2 LEA.HI.X R15, R15, UR7, R19, 0x3, P1 ;  /* 0x000000070f0fac11 */ /* 0x000fcc00088f1c13 */
[----:B------:R-:W2:-:S15]  /*18f0*/  @!P2 LDG.E.64 R14, desc[UR12][R14.64] ;  /* 0x0000000c0e0ea981 */ /* 0x000e9e000c1e1b00 */
[----:B------:R-:W-:-:S15]  /*1900*/  NOP ;  /* 0x0000000000007918 */ /* 0x000fde0000000000 */
[----:B------:R-:W-:-:S11]  /*1910*/  NOP ;  /* 0x0000000000007918 */ /* 0x000fd60000000000 */
[----:B----4-:R-:W-:-:S15]  /*1920*/  @!P3 DSETP.GEU.AND P4, PT, |R16|, R22, PT ;  /* 0x000000161000b22a */ /* 0x010fde0003f8e200 */
[----:B------:R-:W-:-:S15]  /*1930*/  NOP ;  /* 0x0000000000007918 */ /* 0x000fde0000000000 */
[----:B------:R-:W-:-:S15]  /*1940*/  NOP ;  /* 0x0000000000007918 */ /* 0x000fde0000000000 */
[----:B------:R-:W-:-:S15]  /*1950*/  NOP ;  /* 0x0000000000007918 */ /* 0x000fde0000000000 */
[----:B------:R-:W-:-:S04]  /*1960*/  NOP ;  /* 0x0000000000007918 */ /* 0x000fc80000000000 */
[----:B------:R0:W1:Y:S02]  /*1970*/  @!P5 F2F.F32.F64 R19, R8 ;  /* 0x000000080013d310 */ /* 0x0000640000301000 */
[----:B0-----:R-:W-:-:S06]  /*1980*/  @!P2 IMAD.WIDE R8, R4, 0x8, R12 ;  /* 0x000000080408a825 */ /* 0x001fcc00078e020c */
[----:B------:R-:W3:-:S15]  /*1990*/  @!P2 LDG.E.64 R8, desc[UR12][R8.64] ;  /* 0x0000000c0808a981 */ /* 0x000ede000c1e1b00 */
[----:B------:R-:W-:-:S15]  /*19a0*/  NOP ;  /* 0x0000000000007918 */ /* 0x000fde0000000000 */
[----:B------:R-:W-:-:S15]  /*19b0*/  NOP ;  /* 0x0000000000007918 */ /* 0x000fde0000000000 */
[----:B------:R-:W-:-:S11]  /*19c0*/  NOP ;  /* 0x0000000000007918 */ /* 0x000fd60000000000 */
[----:B------:R-:W0:-:S15]  /*19d0*/  @!P3 DSETP.GEU.AND P6, PT, |R20|, R22, PT ;  /* 0x000000161400b22a */ /* 0x000e1e0003fce200 */
[----:B------:R-:W-:-:S15]  /*19e0*/  NOP ;  /* 0x0000000000007918 */ /* 0x000fde0000000000 */
[----:B------:R-:W-:-:S15]  /*19f0*/  NOP ;  /* 0x0000000000007918 */ /* 0x000fde0000000000 */
[----:B------:R-:W-:-:S15]  /*1a00*/  NOP ;  /* 0x0000000000007918 */ /* 0x000fde0000000000 */
[----:B------:R-:W-:-:S04]  /*1a10*/  NOP ;  /* 0x0000000000007918 */ /* 0x000fc80000000000 */
[----:B------:R4:W5:Y:S02]  /*1a20*/  @!P3 DSETP.GEU.AND P1, PT, |R24|, R22, PT ;  /* 0x000000161800b22a */ /* 0x0009640003f2e200 */
[----:B----4-:R-:W-:-:S06]  /*1a30*/  @!P2 IMAD.WIDE R22, R4, 0x8, R10 ;  /* 0x000000080416a825 */ /* 0x010fcc00078e020a */
[----:B------:R-:W4:Y:S01]  /*1a40*/  @!P2 LDG.E.64 R22, desc[UR12][R22.64] ;  /* 0x0000000c1616a981 */ /* 0x000f22000c1e1b00 */
[----:B------:R-:W-:Y:S01]  /*1a50*/  MOV R27, RZ ;  /* 0x000000ff001b7202 */ /* 0x000fe20000000f00 */
[----:B------:R-:W-:Y:S02]  /*1a60*/  @!P5 IMAD.MOV.U32 R27, RZ, RZ, R18 ;  /* 0x000000ffff1bd224 */ /* 0x000fe400078e0012 */
[----:B-1----:R-:W-:Y:S01]  /*1a70*/  @!P0 FMUL R19, R19, 1.175494350822287508e-38 ;  /* 0x0080000013138820 */ /* 0x002fe20000400000 */
[----:B------:R-:W-:Y:S02]  /*1a80*/  HFMA2 R18, -RZ, RZ, 0, 0 ;  /* 0x00000000ff127431 */ /* 0x000fe400000001ff */
[----:B------:R-:W-:Y:S01]  /*1a90*/  @!P5 IMAD.MOV.U32 R18, RZ, RZ, R5 ;  /* 0x000000ffff12d224 */ /* 0x000fe200078e0005 */
[----:B------:R-:W-:Y:S02]  /*1aa0*/  MOV R5, RZ ;  /* 0x000000ff00057202 */ /* 0x000fe40000000f00 */
[----:B------:R-:W-:Y:S01]  /*1ab0*/  @!P5 MOV R5, R19 ;  /* 0x000000130005d202 */ /* 0x000fe20000000f00 */
[----:B------:R-:W-:Y:S01]  /*1ac0*/  FFMA.FTZ R27, R18, UR8, R27 ;  /* 0x00000008121b7c23 */ /* 0x000fe2000801001b */
[----:B------:R-:W-:-:S02]  /*1ad0*/  PLOP3.LUT P0, PT, PT, PT, PT, 0x80, 0x8 ;  /* 0x000000000008781c */ /* 0x000fc40003f0f070 */
[----:B0-----:R-:W-:-:S15]  /*1ae0*/  @!P3 PLOP3.LUT P0, PT, P6, PT, PT, 0x80, 0x8 ;  /* 0x000000000008b81c */ /* 0x001fde000370f070 */
[----:B------:R-:W-:-:S15]  /*1af0*/  NOP ;  /* 0x0000000000007918 */ /* 0x000fde0000000000 */
[----:B------:R-:W-:-:S12]  /*1b00*/  NOP ;  /* 0x0000000000007918 */ /* 0x000fd80000000000 */
[----:B------:R0:W-:Y:S02]  /*1b10*/  @!P3 F2F.F32.F64 R28, R16 ;  /* 0x00000010001cb310 */ /* 0x0001e40000301000 */
[----:B0-----:R-:W-:-:S04]  /*1b20*/  FFMA.FTZ R17, R27, R27, R5 ;  /* 0x0000001b1b117223 */ /* 0x001fc80000010005 */
[----:B------:R-:W0:-:S15]  /*1b30*/  MUFU.SQRT R5, R17 ;  /* 0x0000001100057308 */ /* 0x000e1e0000002000 */
[----:B------:R-:W-:-:S15]  /*1b40*/  NOP ;  /* 0x0000000000007918 */ /* 0x000fde0000000000 */
[----:B------:R-:W-:-:S15]  /*1b50*/  NOP ;  /* 0x0000000000007918 */ /* 0x000fde0000000000 */
[----:B------:R-:W-:-:S13]  /*1b60*/  NOP ;  /* 0x0000000000007918 */ /* 0x000fda0000000000 */
[----:B------:R-:W1:Y:S02]  /*1b70*/  @!P3 F2F.F32.F64 R29, R20 ;  /* 0x00000014001db310 */ /* 0x000e640000301000 */
[----:B-1----:R-:W-:Y:S01]  /*1b80*/  @!P0 FMUL R29, R29, 1.175494350822287508e-38 ;  /* 0x008000001d1d8820 */ /* 0x002fe20000400000 */
[----:B------:R-:W-:Y:S02]  /*1b90*/  PLOP3.LUT P0, PT, PT, PT, PT, 0x80, 0x8 ;  /* 0x000000000008781c */ /* 0x000fe40003f0f070 */
[----:B------:R-:W-:Y:S01]  /*1ba0*/  @!P3 PLOP3.LUT P0, PT, P4, PT, PT, 0x80, 0x8 ;  /* 0x000000000008b81c */ /* 0x000fe2000270f070 */
[----:B0-----:R-:W-:Y:S01]  /*1bb0*/  FADD.FTZ R16, R5, UR9 ;  /* 0x0000000905107e21 */ /* 0x001fe20008010000 */
[----:B------:R-:W-:-:S11]  /*1bc0*/  IADD3 R5, PT, PT, R4, UR5, RZ ;  /* 0x0000000504057c10 */ /* 0x000fd6000fffe0ff */
[----:B------:R-:W-:Y:S01]  /*1bd0*/  @!P0 FMUL R28, R28, 1.175494350822287508e-38 ;  /* 0x008000001c1c8820 */ /* 0x000fe20000400000 */
[----:B------:R-:W-:Y:S02]  /*1be0*/  PLOP3.LUT P0, PT, PT, PT, PT, 0x80, 0x8 ;  /* 0x000000000008781c */ /* 0x000fe40003f0f070 */
[----:B-----5:R-:W-:Y:S02]  /*1bf0*/  @!P3 PLOP3.LUT P0, PT, P1, PT, PT, 0x80, 0x8 ;  /* 0x000000000008b81c */ /* 0x020fe40000f0f070 */
[----:B------:R-:W-:Y:S01]  /*1c00*/  ISETP.GE.AND P1, PT, R5, R3, PT ;  /* 0x000000030500720c */ /* 0x000fe20003f26270 */
[----:B------:R-:W-:Y:S01]  /*1c10*/  @!P2 IMAD.MOV.U32 R20, RZ, RZ, -0x10000000 ;  /* 0xf0000000ff14a424 */ /* 0x000fe200078e00ff */
[----:B------:R-:W-:-:S15]  /*1c20*/  @!P2 MOV R21, 0x380fffff ;  /* 0x380fffff0015a802 */ /* 0x000fde0000000f00 */
[----:B------:R-:W-:-:S15]  /*1c30*/  NOP ;  /* 0x0000000000007918 */ /* 0x000fde0000000000 */
[----:B------:R-:W-:-:S09]  /*1c40*/  NOP ;  /* 0x0000000000007918 */ /* 0x000fd20000000000 */
[----:B--2---:R0:W1:Y:S01]  /*1c50*/  @!P2 DSETP.GEU.AND P6, PT, |R14|, R20, PT ;  /* 0x000000140e00a22a */ /* 0x0040620003fce200 */
[----:B------:R-:W2:-:S15]  /*1c60*/  MUFU.RCP R16, R16 ;  /* 0x0000001000107308 */ /* 0x000e9e0000001000 */
[----:B------:R-:W-:-:S15]  /*1c70*/  NOP ;  /* 0x0000000000007918 */ /* 0x000fde0000000000 */
[----:B------:R-:W-:-:S15]  /*1c80*/  NOP ;  /* 0x0000000000007918 */ /* 0x000fde0000000000 */
[----:B------:R-:W-:-:S15]  /*1c90*/  NOP ;  /* 0x0000000000007918 */ /* 0x000fde0000000000 */
[----:B------:R-:W-:-:S03]  /*1ca0*/  NOP ;  /* 0x0000000000007918 */ /* 0x000fc60000000000 */
[----:B------:R-:W5:Y:S02]  /*1cb0*/  @!P3 F2F.F32.F64 R19, R24 ;  /* 0x000000180013b310 */ /* 0x000f640000301000 */
[----:B-----5:R-:W-:Y:S01]  /*1cc0*/  @!P0 FMUL R19, R19, 1.175494350822287508e-38 ;  /* 0x0080000013138820 */ /* 0x020fe20000400000 */
[----:B------:R-:W-:Y:S02]  /*1cd0*/  HFMA2 R25, -RZ, RZ, 0, 0 ;  /* 0x00000000ff197431 */ /* 0x000fe400000001ff */
[----:B------:R-:W-:Y:S02]  /*1ce0*/  @!P3 IMAD.MOV.U32 R25, RZ, RZ, R28 ;  /* 0x000000ffff19b224 */ /* 0x000fe400078e001c */
[----:B--2---:R-:W-:Y:S01]  /*1cf0*/  FMUL.FTZ R27, R27, R16 ;  /* 0x000000101b1b7220 */ /* 0x004fe20000410000 */
[----:B------:R-:W-:Y:S01]  /*1d00*/  IMAD.MOV.U32 R16, RZ, RZ, RZ ;  /* 0x000000ffff107224 */ /* 0x000fe200078e00ff */
[----:B------:R-:W-:-:S15]  /*1d10*/  @!P3 MOV R16, R29 ;  /* 0x0000001d0010b202 */ /* 0x000fde0000000f00 */
[----:B------:R-:W-:-:S15]  /*1d20*/  NOP ;  /* 0x0000000000007918 */ /* 0x000fde0000000000 */
[----:B------:R-:W-:-:S15]  /*1d30*/  NOP ;  /* 0x0000000000007918 */ /* 0x000fde0000000000 */
[----:B------:R-:W-:-:S10]  /*1d40*/  NOP ;  /* 0x0000000000007918 */ /* 0x000fd40000000000 */
[----:B---3--:R-:W-:-:S15]  /*1d50*/  @!P2 DSETP.GEU.AND P4, PT, |R8|, R20, PT ;  /* 0x000000140800a22a */ /* 0x008fde0003f8e200 */
[----:B------:R-:W-:-:S15]  /*1d60*/  NOP ;  /* 0x0000000000007918 */ /* 0x000fde0000000000 */
[----:B------:R-:W-:-:S15]  /*1d70*/  NOP ;  /* 0x0000000000007918 */ /* 0x000fde0000000000 */
[----:B------:R-:W-:-:S15]  /*1d80*/  NOP ;  /* 0x0000000000007918 */ /* 0x000fde0000000000 */
[----:B------:R-:W-:-:S04]  /*1d90*/  NOP ;  /* 0x0000000000007918 */ /* 0x000fc80000000000 */
[----:B------:R0:W2:Y:S02]  /*1da0*/  @!P2 F2F.F32.F64 R24, R14 ;  /* 0x0000000e0018a310 */ /* 0x0000a40000301000 */
[----:B0-----:R-:W-:-:S06]  /*1db0*/  @!P1 IMAD.WIDE R14, R5, 0x8, R12 ;  /* 0x00000008050e9825 */ /* 0x001fcc00078e020c */
[----:B------:R-:W3:-:S15]  /*1dc0*/  @!P1 LDG.E.64 R14, desc[UR12][R14.64] ;  /* 0x0000000c0e0e9981 */ /* 0x000ede000c1e1b00 */
[----:B------:R-:W-:-:S15]  /*1dd0*/  NOP ;  /* 0x0000000000007918 */ /* 0x000fde0000000000 */
[----:B------:R-:W-:-:S15]  /*1de0*/  NOP ;  /* 0x0000000000007918 */ /* 0x000fde0000000000 */
[----:B------:R-:W-:-:S11]  /*1df0*/  NOP ;  /* 0x0000000000007918 */ /* 0x000fd60000000000 */
[----:B----4-:R0:W4:Y:S02]  /*1e00*/  @!P2 DSETP.GEU.AND P5, PT, |R22|, R20, PT ;  /* 0x000000141600a22a */ /* 0x0101240003fae200 */
[----:B0-----:R-:W-:-:S04]  /*1e10*/  @!P1 IADD3 R20, P0, PT, R0, R5, RZ ;  /* 0x0000000500149210 */ /* 0x001fc80007f1e0ff */
[----:B------:R-:W-:Y:S02]  /*1e20*/  @!P1 LEA.HI.X.SX32 R21, R5, R26, 0x1, P0 ;  /* 0x0000001a05159211 */ /* 0x000fe400000f0eff */
[----:B------:R-:W-:-:S04]  /*1e30*/  @!P1 LEA R28, P0, R20, UR6, 0x3 ;  /* 0x00000006141c9c11 */ /* 0x000fc8000f8018ff */
[----:B------:R-:W-:Y:S01]  /*1e40*/  @!P1 LEA.HI.X R29, R20, UR7, R21, 0x3, P0 ;  /* 0x00000007141d9c11 */ /* 0x000fe200080f1c15 */
[----:B------:R-:W-:-:S05]  /*1e50*/  @!P1 IMAD.WIDE R20, R5, 0x8, R10 ;  /* 0x0000000805149825 */ /* 0x000fca00078e020a */
[----:B------:R-:W5:Y:S04]  /*1e60*/  @!P1 LDG.E.64 R28, desc[UR12][R28.64] ;  /* 0x0000000c1c1c9981 */ /* 0x000f68000c1e1b00 */
[----:B------:R-:W5:Y:S01]  /*1e70*/  @!P1 LDG.E.64 R20, desc[UR12][R20.64] ;  /* 0x0000000c14149981 */ /* 0x000f62000c1e1b00 */
[----:B------:R-:W-:Y:S02]  /*1e80*/  PLOP3.LUT P0, PT, PT, PT, PT, 0x80, 0x8 ;  /* 0x000000000008781c */ /* 0x000fe40003f0f070 */
[----:B-1----:R-:W-:-:S15]  /*1e90*/  @!P2 PLOP3.LUT P0, PT, P6, PT, PT, 0x80, 0x8 ;  /* 0x000000000008a81c */ /* 0x002fde000370f070 */
[----:B------:R-:W-:-:S15]  /*1ea0*/  NOP ;  /* 0x0000000000007918 */ /* 0x000fde0000000000 */
[----:B------:R-:W-:-:S09]  /*1eb0*/  NOP ;  /* 0x0000000000007918 */ /* 0x000fd20000000000 */
[----:B------:R-:W0:Y:S01]  /*1ec0*/  @!P2 F2F.F32.F64 R22, R22 ;  /* 0x000000160016a310 */ /* 0x000e220000301000 */
[----:B------:R-:W-:Y:S02]  /*1ed0*/  MOV R26, RZ ;  /* 0x000000ff001a7202 */ /* 0x000fe40000000f00 */
[----:B------:R-:W-:Y:S01]  /*1ee0*/  @!P3 MOV R26, R19 ;  /* 0x00000013001ab202 */ /* 0x000fe20000000f00 */
[----:B--2---:R-:W-:Y:S01]  /*1ef0*/  @!P0 FMUL R24, R24, 1.175494350822287508e-38 ;  /* 0x0080000018188820 */ /* 0x004fe20000400000 */
[----:B------:R-:W-:Y:S02]  /*1f00*/  PLOP3.LUT P0, PT, PT, PT, PT, 0x80, 0x8 ;  /* 0x000000000008781c */ /* 0x000fe40003f0f070 */
[----:B----4-:R-:W-:Y:S01]  /*1f10*/  @!P2 PLOP3.LUT P0, PT, P5, PT, PT, 0x80, 0x8 ;  /* 0x000000000008a81c */ /* 0x010fe20002f0f070 */
[----:B------:R-:W-:-:S12]  /*1f20*/  FFMA.FTZ R18, -R27, UR10, R18 ;  /* 0x0000000a1b127c23 */ /* 0x000fd80008010112 */
[----:B0-----:R-:W-:Y:S01]  /*1f30*/  @!P0 FMUL R22, R22, 1.175494350822287508e-38 ;  /* 0x0080000016168820 */ /* 0x001fe20000400000 */
[----:B------:R-:W-:Y:S02]  /*1f40*/  PLOP3.LUT P0, PT, PT, PT, PT, 0x80, 0x8 ;  /* 0x000000000008781c */ /* 0x000fe40003f0f070 */
[----:B------:R-:W-:-:S15]  /*1f50*/  @!P2 PLOP3.LUT P0, PT, P4, PT, PT, 0x80, 0x8 ;  /* 0x000000000008a81c */ /* 0x000fde000270f070 */
[----:B------:R-:W-:-:S15]  /*1f60*/  NOP ;  /* 0x0000000000007918 */ /* 0x000fde0000000000 */
[----:B------:R-:W-:-:S11]  /*1f70*/  NOP ;  /* 0x0000000000007918 */ /* 0x000fd60000000000 */
[----:B------:R0:W1:Y:S02]  /*1f80*/  @!P2 F2F.F32.F64 R23, R8 ;  /* 0x000000080017a310 */ /* 0x0000640000301000 */
[----:B0-----:R-:W-:Y:S01]  /*1f90*/  @!P1 IMAD.MOV.U32 R8, RZ, RZ, -0x10000000 ;  /* 0xf0000000ff089424 */ /* 0x001fe200078e00ff */
[----:B------:R-:W-:Y:S01]  /*1fa0*/  @!P1 MOV R9, 0x380fffff ;  /* 0x380fffff00099802 */ /* 0x000fe20000000f00 */
[----:B-1----:R-:W-:Y:S01]  /*1fb0*/  @!P0 FMUL R23, R23, 1.175494350822287508e-38 ;  /* 0x0080000017178820 */ /* 0x002fe20000400000 */
[----:B------:R-:W-:Y:S01]  /*1fc0*/  PLOP3.LUT P0, PT, PT, PT, PT, 0x80, 0x8 ;  /* 0x000000000008781c */ /* 0x000fe20003f0f070 */
[----:B------:R-:W-:-:S15]  /*1fd0*/  ULEA UR4, UR5, UR4, 0x2 ;  /* 0x0000000405047291 */ /* 0x000fde000f8e10ff */
[----:B------:R-:W-:-:S15]  /*1fe0*/  NOP ;  /* 0x0000000000007918 */ /* 0x000fde0000000000 */
[----:B------:R-:W-:-:S15]  /*1ff0*/  NOP ;  /* 0x0000000000007918 */ /* 0x000fde0000000000 */
[----:B------:R-:W-:-:S13]  /*2000*/  NOP ;  /* 0x0000000000007918 */ /* 0x000fda0000000000 */
[----:B---3--:R-:W-:-:S15]  /*2010*/  @!P1 DSETP.GEU.AND P4, PT, |R14|, R8, PT ;  /* 0x000000080e00922a */ /* 0x008fde0003f8e200 */
[----:B------:R-:W-:-:S15]  /*2020*/  NOP ;  /* 0x0000000000007918 */ /* 0x000fde0000000000 */
[----:B------:R-:W-:-:S15]  /*2030*/  NOP ;  /* 0x0000000000007918 */ /* 0x000fde0000000000 */
[----:B------:R-:W-:-:S15]  /*2040*/  NOP ;  /* 0x0000000000007918 */ /* 0x000fde0000000000 */
[----:B------:R-:W-:-:S04]  /*2050*/  NOP ;  /* 0x0000000000007918 */ /* 0x000fc80000000000 */
[----:B-----5:R0:W-:-:S15]  /*2060*/  @!P1 DSETP.GEU.AND P5, PT, |R20|, R8, PT ;  /* 0x000000081400922a */ /* 0x0201de0003fae200 */
[----:B------:R-:W-:-:S15]  /*2070*/  NOP ;  /* 0x0000000000007918 */ /* 0x000fde0000000000 */
[----:B------:R-:W-:-:S15]  /*2080*/  NOP ;  /* 0x0000000000007918 */ /* 0x000fde0000000000 */
[----:B------:R-:W-:-:S15]  /*2090*/  NOP ;  /* 0x0000000000007918 */ /* 0x000fde0000000000 */
[----:B------:R-:W-:-:S04]  /*20a0*/  NOP ;  /* 0x0000000000007918 */ /* 0x000fc80000000000 */
[----:B0-----:R0:W-:Y:S02]  /*20b0*/  @!P1 F2F.F32.F64 R20, R20 ;  /* 0x0000001400149310 */ /* 0x0011e40000301000 */
[----:B0-----:R-:W-:-:S04]  /*20c0*/  FFMA.FTZ R21, R25, UR8, R16 ;  /* 0x0000000819157c23 */ /* 0x001fc80008010010 */
[----:B------:R-:W-:-:S04]  /*20d0*/  FFMA.FTZ R16, R21, R21, R26 ;  /* 0x0000001515107223 */ /* 0x000fc8000001001a */
[----:B------:R-:W0:-:S15]  /*20e0*/  MUFU.SQRT R26, R16 ;  /* 0x00000010001a7308 */ /* 0x000e1e0000002000 */
[----:B------:R-:W-:-:S15]  /*20f0*/  NOP ;  /* 0x0000000000007918 */ /* 0x000fde0000000000 */
[----:B------:R-:W-:-:S15]  /*2100*/  NOP ;  /* 0x0000000000007918 */ /* 0x000fde0000000000 */
[----:B------:R-:W-:-:S09]  /*2110*/  NOP ;  /* 0x0000000000007918 */ /* 0x000fd20000000000 */
[----:B------:R-:W1:Y:S02]  /*2120*/  @!P1 DSETP.GEU.AND P6, PT, |R28|, R8, PT ;  /* 0x000000081c00922a */ /* 0x000e640003fce200 */
[----:B-1----:R-:W-:Y:S02]  /*2130*/  @!P1 PLOP3.LUT P0, PT, P6, PT, PT, 0x80, 0x8 ;  /* 0x000000000008981c */ /* 0x002fe4000370f070 */
[----:B------:R-:W-:Y:S02]  /*2140*/  PLOP3.LUT P6, PT, PT, PT, PT, 0x80, 0x8 ;  /* 0x000000000008781c */ /* 0x000fe40003fcf070 */
[----:B------:R-:W-:Y:S01]  /*2150*/  @!P1 PLOP3.LUT P6, PT, P5, PT, PT, 0x80, 0x8 ;  /* 0x000000000008981c */ /* 0x000fe20002fcf070 */
[----:B0-----:R-:W-:-:S04]  /*2160*/  FADD.FTZ R27, R26, UR9 ;  /* 0x000000091a1b7e21 */ /* 0x001fc80008010000 */
[----:B------:R0:W1:Y:S01]  /*2170*/  MUFU.RCP R26, R27 ;  /* 0x0000001b001a7308 */ /* 0x0000620000001000 */
[----:B------:R-:W-:Y:S02]  /*2180*/  PLOP3.LUT P5, PT, PT, PT, PT, 0x80, 0x8 ;  /* 0x000000000008781c */ /* 0x000fe40003faf070 */
[----:B------:R-:W-:Y:S02]  /*2190*/  @!P1 PLOP3.LUT P5, PT, P4, PT, PT, 0x80, 0x8 ;  /* 0x000000000008981c */ /* 0x000fe400027af070 */
[----:B------:R-:W-:-:S15]  /*21a0*/  CS2R R8, SRZ ;  /* 0x0000000000087805 */ /* 0x000fde000001ff00 */
[----:B------:R-:W-:-:S15]  /*21b0*/  NOP ;  /* 0x0000000000007918 */ /* 0x000fde0000000000 */
[----:B------:R-:W-:-:S15]  /*21c0*/  NOP ;  /* 0x0000000000007918 */ /* 0x000fde0000000000 */
[----:B------:R-:W-:-:S03]  /*21d0*/  NOP ;  /* 0x0000000000007918 */ /* 0x000fc60000000000 */
[----:B------:R-:W2:Y:S01]  /*21e0*/  @!P1 F2F.F32.F64 R19, R28 ;  /* 0x0000001c00139310 */ /* 0x000ea20000301000 */
[----:B0-----:R-:W-:Y:S02]  /*21f0*/  HFMA2 R27, -RZ, RZ, 0, 0 ;  /* 0x00000000ff1b7431 */ /* 0x001fe400000001ff */
[----:B--2---:R-:W-:Y:S01]  /*2200*/  @!P0 FMUL R19, R19, 1.175494350822287508e-38 ;  /* 0x0080000013138820 */ /* 0x004fe20000400000 */
[----:B------:R-:W-:Y:S02]  /*2210*/  @!P2 IMAD.MOV.U32 R27, RZ, RZ, R23 ;  /* 0x000000ffff1ba224 */ /* 0x000fe400078e0017 */
[----:B------:R-:W-:Y:S01]  /*2220*/  @!P6 FMUL R20, R20, 1.175494350822287508e-38 ;  /* 0x008000001414e820 */ /* 0x000fe20000400000 */
[----:B------:R-:W-:Y:S01]  /*2230*/  @!P2 MOV R8, R22 ;  /* 0x000000160008a202 */ /* 0x000fe20000000f00 */
[----:B-1----:R-:W-:Y:S01]  /*2240*/  FMUL.FTZ R26, R21, R26 ;  /* 0x0000001a151a7220 */ /* 0x002fe20000410000 */
[----:B------:R-:W-:Y:S01]  /*2250*/  MOV R21, RZ ;  /* 0x000000ff00157202 */ /* 0x000fe20000000f00 */
[----:B------:R-:W-:-:S02]  /*2260*/  @!P2 IMAD.MOV.U32 R21, RZ, RZ, R24 ;  /* 0x000000ffff15a224 */ /* 0x000fc400078e0018 */
[----:B------:R-:W-:Y:S01]  /*2270*/  HFMA2 R24, -RZ, RZ, 0, 0 ;  /* 0x00000000ff187431 */ /* 0x000fe200000001ff */
[----:B------:R-:W-:Y:S01]  /*2280*/  @!P1 MOV R24, R19 ;  /* 0x0000001300189202 */ /* 0x000fe20000000f00 */
[----:B------:R-:W-:Y:S02]  /*2290*/  @!P1 IMAD.MOV.U32 R9, RZ, RZ, R20 ;  /* 0x000000ffff099224 */ /* 0x000fe400078e0014 */
[----:B------:R-:W-:Y:S02]  /*22a0*/  HFMA2 R19, -RZ, RZ, 0, 0 ;  /* 0x00000000ff137431 */ /* 0x000fe400000001ff */
[----:B------:R-:W-:Y:S01]  /*22b0*/  FFMA.FTZ R22, R8, UR8, R21 ;  /* 0x0000000808167c23 */ /* 0x000fe20008010015 */
[----:B------:R-:W-:Y:S01]  /*22c0*/  FFMA.FTZ R24, R9, UR8, R24 ;  /* 0x0000000809187c23 */ /* 0x000fe20008010018 */
[----:B------:R-:W-:Y:S01]  /*22d0*/  FFMA.FTZ R25, -R26, UR10, R25 ;  /* 0x0000000a1a197c23 */ /* 0x000fe20008010119 */
[----:B------:R-:W-:-:S15]  /*22e0*/  ISETP.GE.AND P0, PT, R6, R3, PT ;  /* 0x000000030600720c */ /* 0x000fde0003f06270 */
[----:B------:R-:W-:-:S15]  /*22f0*/  NOP ;  /* 0x0000000000007918 */ /* 0x000fde0000000000 */
[----:B------:R-:W-:-:S13]  /*2300*/  NOP ;  /* 0x0000000000007918 */ /* 0x000fda0000000000 */
[----:B------:R-:W0:Y:S02]  /*2310*/  @!P1 F2F.F32.F64 R23, R14 ;  /* 0x0000000e00179310 */ /* 0x000e240000301000 */
[----:B0-----:R-:W-:-:S05]  /*2320*/  @!P5 FMUL R23, R23, 1.175494350822287508e-38 ;  /* 0x008000001717d820 */ /* 0x001fca0000400000 */
[----:B------:R-:W-:Y:S01]  /*2330*/  @!P1 MOV R19, R23 ;  /* 0x0000001700139202 */ /* 0x000fe20000000f00 */
[----:B------:R-:W-:-:S04]  /*2340*/  FFMA.FTZ R23, R22, R22, R27 ;  /* 0x0000001616177223 */ /* 0x000fc8000001001b */
[----:B------:R-:W-:Y:S01]  /*2350*/  FFMA.FTZ R26, R24, R24, R19 ;  /* 0x00000018181a7223 */ /* 0x000fe20000010013 */
[----:B------:R-:W-:Y:S01]  /*2360*/  @!P0 FMUL.FTZ R28, R18, 1 ;  /* 0x3f800000121c8820 */ /* 0x000fe20000410000 */
[----:B------:R-:W-:Y:S01]  /*2370*/  @!P3 FMUL.FTZ R25, R25, 1 ;  /* 0x3f8000001919b820 */ /* 0x000fe20000410000 */
[----:B------:R-:W-:Y:S01]  /*2380*/  @!P0 FMUL.FTZ R14, R17, 1 ;  /* 0x3f800000110e8820 */ /* 0x000fe20000410000 */
[----:B------:R-:W-:Y:S01]  /*2390*/  @!P3 FMUL.FTZ R16, R16, 1 ;  /* 0x3f8000001010b820 */ /* 0x000fe20000410000 */
[----:B------:R-:W0:Y:S08]  /*23a0*/  MUFU.SQRT R20, R23 ;  /* 0x0000001700147308 */ /* 0x000e300000002000 */
[----:B------:R-:W1:Y:S01]  /*23b0*/  MUFU.SQRT R19, R26 ;  /* 0x0000001a00137308 */ /* 0x000e620000002000 */
[----:B0-----:R-:W-:Y:S01]  /*23c0*/  FADD.FTZ R27, R20, UR9 ;  /* 0x00000009141b7e21 */ /* 0x001fe20008010000 */
[----:B-1----:R-:W-:-:S06]  /*23d0*/  FADD.FTZ R29, R19, UR9 ;  /* 0x00000009131d7e21 */ /* 0x002fcc0008010000 */
[----:B------:R-:W0:Y:S08]  /*23e0*/  MUFU.RCP R27, R27 ;  /* 0x0000001b001b7308 */ /* 0x000e300000001000 */
[----:B------:R-:W1:Y:S01]  /*23f0*/  MUFU.RCP R29, R29 ;  /* 0x0000001d001d7308 */ /* 0x000e620000001000 */
[----:B------:R-:W-:-:S15]  /*2400*/  @!P0 IMAD.WIDE R20, R6, 0x8, R10 ;  /* 0x0000000806148825 */ /* 0x000fde00078e020a */
[----:B------:R-:W-:-:S07]  /*2410*/  NOP ;  /* 0x0000000000007918 */ /* 0x000fce0000000000 */
[----:B------:R-:W2:Y:S01]  /*2420*/  @!P0 F2F.F64.F32 R18, R28 ;  /* 0x0000001c00128310 */ /* 0x000ea20000201800 */
[----:B0-----:R-:W-:Y:S01]  /*2430*/  FMUL.FTZ R27, R22, R27 ;  /* 0x0000001b161b7220 */ /* 0x001fe20000410000 */
[----:B--2---:R0:W-:Y:S03]  /*2440*/  @!P0 STG.E.64 desc[UR12][R20.64], R18 ;  /* 0x0000001214008986 */ /* 0x0041e6000c101b0c */
[----:B------:R-:W-:Y:S01]  /*2450*/  FFMA.FTZ R22, -R27, UR10, R8 ;  /* 0x0000000a1b167c23 */ /* 0x000fe20008010108 */
[----:B-1----:R-:W-:Y:S01]  /*2460*/  FMUL.FTZ R24, R24, R29 ;  /* 0x0000001d18187220 */ /* 0x002fe20000410000 */
[----:B------:R-:W-:-:S04]  /*2470*/  @!P3 IMAD.WIDE R28, R7, 0x8, R10 ;  /* 0x00000008071cb825 */ /* 0x000fc800078e020a */
[----:B------:R-:W-:Y:S01]  /*2480*/  FFMA.FTZ R8, -R24, UR10, R9 ;  /* 0x0000000a18087c23 */ /* 0x000fe20008010109 */
[----:B------:R-:W-:Y:S01]  /*2490*/  @!P2 FMUL.FTZ R23, R23, 1 ;  /* 0x3f8000001717a820 */ /* 0x000fe20000410000 */
[----:B------:R-:W-:Y:S02]  /*24a0*/  @!P2 FMUL.FTZ R22, R22, 1 ;  /* 0x3f8000001616a820 */ /* 0x000fe40000410000 */
[----:B------:R-:W-:-:S15]  /*24b0*/  @!P1 FMUL.FTZ R8, R8, 1 ;  /* 0x3f80000008089820 */ /* 0x000fde0000410000 */
[----:B------:R-:W-:-:S15]  /*24c0*/  NOP ;  /* 0x0000000000007918 */ /* 0x000fde0000000000 */
[----:B------:R-:W-:-:S15]  /*24d0*/  NOP ;  /* 0x0000000000007918 */ /* 0x000fde0000000000 */
[----:B------:R-:W-:-:S04]  /*24e0*/  NOP ;  /* 0x0000000000007918 */ /* 0x000fc80000000000 */
[----:B0-----:R0:W-:Y:S02]  /*24f0*/  @!P3 F2F.F64.F32 R20, R25 ;  /* 0x000000190014b310 */ /* 0x0011e40000201800 */
[----:B0-----:R-:W-:-:S04]  /*2500*/  @!P0 IMAD.WIDE R24, R6, 0x8, R12 ;  /* 0x0000000806188825 */ /* 0x001fc800078e020c */
[----:B------:R-:W-:-:S15]  /*2510*/  @!P3 IMAD.WIDE R6, R7, 0x8, R12 ;  /* 0x000000080706b825 */ /* 0x000fde00078e020c */
[----:B------:R-:W-:-:S15]  /*2520*/  NOP ;  /* 0x0000000000007918 */ /* 0x000fde0000000000 */
[----:B------:R-:W-:-:S15]  /*2530*/  NOP ;  /* 0x0000000000007918 */ /* 0x000fde0000000000 */
[----:B------:R-:W-:-:S13]  /*2540*/  NOP ;  /* 0x0000000000007918 */ /* 0x000fda0000000000 */
[----:B------:R-:W0:Y:S02]  /*2550*/  @!P0 F2F.F64.F32 R14, R14 ;  /* 0x0000000e000e8310 */ /* 0x000e240000201800 */
[----:B0-----:R0:W-:Y:S01]  /*2560*/  @!P0 STG.E.64 desc[UR12][R24.64], R14 ;  /* 0x0000000e18008986 */ /* 0x0011e2000c101b0c */
[----:B------:R-:W-:-:S03]  /*2570*/  ISETP.LE.AND P0, PT, R3, UR4, PT ;  /* 0x0000000403007c0c */ /* 0x000fc6000bf03270 */
[----:B------:R-:W-:Y:S01]  /*2580*/  @!P3 STG.E.64 desc[UR12][R28.64], R20 ;  /* 0x000000141c00b986 */ /* 0x000fe2000c101b0c */
[----:B0-----:R-:W-:-:S15]  /*2590*/  @!P2 IMAD.WIDE R14, R4, 0x8, R10 ;  /* 0x00000008040ea825 */ /* 0x001fde00078e020a */
[----:B------:R-:W-:-:S15]  /*25a0*/  NOP ;  /* 0x0000000000007918 */ /* 0x000fde0000000000 */
[----:B------:R-:W-:-:S15]  /*25b0*/  NOP ;  /* 0x0000000000007918 */ /* 0x000fde0000000000 */
[----:B------:R-:W-:-:S12]  /*25c0*/  NOP ;  /* 0x0000000000007918 */ /* 0x000fd80000000000 */
[----:B------:R-:W0:Y:S02]  /*25d0*/  @!P3 F2F.F64.F32 R16, R16 ;  /* 0x000000100010b310 */ /* 0x000e240000201800 */
[----:B0-----:R0:W-:Y:S02]  /*25e0*/  @!P3 STG.E.64 desc[UR12][R6.64], R16 ;  /* 0x000000100600b986 */ /* 0x0011e4000c101b0c */
[----:B0-----:R-:W-:-:S04]  /*25f0*/  @!P2 IMAD.WIDE R16, R4, 0x8, R12 ;  /* 0x000000080410a825 */ /* 0x001fc800078e020c */
[----:B------:R-:W-:Y:S01]  /*2600*/  @!P1 FMUL.FTZ R4, R26, 1 ;  /* 0x3f8000001a049820 */ /* 0x000fe20000410000 */
[----:B------:R-:W-:-:S04]  /*2610*/  @!P1 IMAD.WIDE R6, R5, 0x8, R10 ;  /* 0x0000000805069825 */ /* 0x000fc800078e020a */
[----:B------:R-:W-:-:S15]  /*2620*/  @!P1 IMAD.WIDE R26, R5, 0x8, R12 ;  /* 0x00000008051a9825 */ /* 0x000fde00078e020c */
[----:B------:R-:W-:-:S15]  /*2630*/  NOP ;  /* 0x0000000000007918 */ /* 0x000fde0000000000 */
[----:B------:R-:W-:-:S15]  /*2640*/  NOP ;  /* 0x0000000000007918 */ /* 0x000fde0000000000 */
[----:B------:R-:W-:-:S06]  /*2650*/  NOP ;  /* 0x0000000000007918 */ /* 0x000fcc0000000000 */
[----:B------:R-:W-:-:S15]  /*2660*/  @!P2 F2F.F64.F32 R18, R23 ;  /* 0x000000170012a310 */ /* 0x000fde0000201800 */
[----:B------:R-:W-:-:S15]  /*2670*/  NOP ;  /* 0x0000000000007918 */ /* 0x000fde0000000000 */
[----:B------:R-:W-:-:S15]  /*2680*/  NOP ;  /* 0x0000000000007918 */ /* 0x000fde0000000000 */
[----:B------:R-:W-:-:S15]  /*2690*/  NOP ;  /* 0x0000000000007918 */ /* 0x000fde0000000000 */
[----:B------:R-:W-:-:S04]  /*26a0*/  NOP ;  /* 0x0000000000007918 */ /* 0x000fc80000000000 */
        /* <DEDUP_REMOVED lines=16> */
.L_x_11:
        /* <DEDUP_REMOVED lines=13> */
.L_x_14:


//--------------------- .nv.shared.reserved.0     --------------------------
	.section	.nv.shared.reserved.0,"aw",@nobits
	.weak		__nv_reservedSMEM_offset_0_alias
	.size		__nv_reservedSMEM_offset_0_alias, 0, 64
	.other		__nv_reservedSMEM_offset_0_alias,@"STO_CUDA_RESERVED_SHARED STV_DEFAULT"
__nv_reservedSMEM_offset_0_alias:
	.zero		0
	.zero		64


//--------------------- .nv.global                --------------------------
	.section	.nv.global,"aw",@nobits
.nv.global:
	.type		_ZN54_INTERNAL_f071ac24_23_multi_tensor_adagrad_cu_92e9f8c14cuda3std3__48in_placeE,@object
	.size		_ZN54_INTERNAL_f071ac24_23_multi_tensor_adagrad_cu_92e9f8c14cuda3std3__48in_placeE,(_ZN54_INTERNAL_f071ac24_23_multi_tensor_adagrad_cu_92e9f8c14cuda3std6ranges3__45__cpo8distanceE - _ZN54_INTERNAL_f071ac24_23_multi_tensor_adagrad_cu_92e9f8c14cuda3std3__48in_placeE)
_ZN54_INTERNAL_f071ac24_23_multi_tensor_adagrad_cu_92e9f8c14cuda3std3__48in_placeE:
	.zero		1
	.type		_ZN54_INTERNAL_f071ac24_23_multi_tensor_adagrad_cu_92e9f8c14cuda3std6ranges3__45__cpo8distanceE,@object
	.size		_ZN54_INTERNAL_f071ac24_23_multi_tensor_adagrad_cu_92e9f8c14cuda3std6ranges3__45__cpo8distanceE,(_ZN54_INTERNAL_f071ac24_23_multi_tensor_adagrad_cu_92e9f8c14cuda3std3__45__cpo6cbeginE - _ZN54_INTERNAL_f071ac24_23_multi_tensor_adagrad_cu_92e9f8c14cuda3std6ranges3__45__cpo8distanceE)
_ZN54_INTERNAL_f071ac24_23_multi_tensor_adagrad_cu_92e9f8c14cuda3std6ranges3__45__cpo8distanceE:
	.zero		1
	.type		_ZN54_INTERNAL_f071ac24_23_multi_tensor_adagrad_cu_92e9f8c14cuda3std3__45__cpo6cbeginE,@object
	.size		_ZN54_INTERNAL_f071ac24_23_multi_tensor_adagrad_cu_92e9f8c14cuda3std3__45__cpo6cbeginE,(_ZN54_INTERNAL_f071ac24_23_multi_tensor_adagrad_cu_92e9f8c14cuda3std6ranges3__45__cpo7advanceE - _ZN54_INTERNAL_f071ac24_23_multi_tensor_adagrad_cu_92e9f8c14cuda3std3__45__cpo6cbeginE)
_ZN54_INTERNAL_f071ac24_23_multi_tensor_adagrad_cu_92e9f8c14cuda3std3__45__cpo6cbeginE:
	.zero		1
	.type		_ZN54_INTERNAL_f071ac24_23_multi_tensor_adagrad_cu_92e9f8c14cuda3std6ranges3__45__cpo7advanceE,@object
	.size		_ZN54_INTERNAL_f071ac24_23_multi_tensor_adagrad_cu_92e9f8c14cuda3std6ranges3__45__cpo7advanceE,(_ZN54_INTERNAL_f071ac24_23_multi_tensor_adagrad_cu_92e9f8c14cuda3std3__45__cpo7crbeginE - _ZN54_INTERNAL_f071ac24_23_multi_tensor_adagrad_cu_92e9f8c14cuda3std6ranges3__45__cpo7advanceE)
_ZN54_INTERNAL_f071ac24_23_multi_tensor_adagrad_cu_92e9f8c14cuda3std6ranges3__45__cpo7advanceE:
	.zero		1
	.type		_ZN54_INTERNAL_f071ac24_23_multi_tensor_adagrad_cu_92e9f8c14cuda3std3__45__cpo7crbeginE,@object
	.size		_ZN54_INTERNAL_f071ac24_23_multi_tensor_adagrad_cu_92e9f8c14cuda3std3__45__cpo7crbeginE,(_ZN54_INTERNAL_f071ac24_23_multi_tensor_adagrad_cu_92e9f8c14cuda3std6ranges3__45__cpo4dataE - _ZN54_INTERNAL_f071ac24_23_multi_tensor_adagrad_cu_92e9f8c14cuda3std3__45__cpo7crbeginE)
_ZN54_INTERNAL_f071ac24_23_multi_tensor_adagrad_cu_92e9f8c14cuda3std3__45__cpo7crbeginE:
	.zero		1
	.type		_ZN54_INTERNAL_f071ac24_23_multi_tensor_adagrad_cu_92e9f8c14cuda3std6ranges3__45__cpo4dataE,@object
	.size		_ZN54_INTERNAL_f071ac24_23_multi_tensor_adagrad_cu_92e9f8c14cuda3std6ranges3__45__cpo4dataE,(_ZN54_INTERNAL_f071ac24_23_multi_tensor_adagrad_cu_92e9f8c14cuda3std6ranges3__45__cpo5beginE - _ZN54_INTERNAL_f071ac24_23_multi_tensor_adagrad_cu_92e9f8c14cuda3std6ranges3__45__cpo4dataE)
_ZN54_INTERNAL_f071ac24_23_multi_tensor_adagrad_cu_92e9f8c14cuda3std6ranges3__45__cpo4dataE:
	.zero		1
	.type		_ZN54_INTERNAL_f071ac24_23_multi_tensor_adagrad_cu_92e9f8c14cuda3std6ranges3__45__cpo5beginE,@object
	.size		_ZN54_INTERNAL_f071ac24_23_multi_tensor_adagrad_cu_92e9f8c14cuda3std6ranges3__45__cpo5beginE,(_ZN54_INTERNAL_f071ac24_23_multi_tensor_adagrad_cu_92e9f8c14cuda3std3__456_GLOBAL__N__f071ac24_23_multi_tensor_adagrad_cu_92e9f8c16ignoreE - _ZN54_INTERNAL_f071ac24_23_multi_tensor_adagrad_cu_92e9f8c14cuda3std6ranges3__45__cpo5beginE)
_ZN54_INTERNAL_f071ac24_23_multi_tensor_adagrad_cu_92e9f8c14cuda3std6ranges3__45__cpo5beginE:
	.zero		1
	.type		_ZN54_INTERNAL_f071ac24_23_multi_tensor_adagrad_cu_92e9f8c14cuda3std3__456_GLOBAL__N__f071ac24_23_multi_tensor_adagrad_cu_92e9f8c16ignoreE,@object
	.size		_ZN54_INTERNAL_f071ac24_23_multi_tensor_adagrad_cu_92e9f8c14cuda3std3__456_GLOBAL__N__f071ac24_23_multi_tensor_adagrad_cu_92e9f8c16ignoreE,(_ZN54_INTERNAL_f071ac24_23_multi_tensor_adagrad_cu_92e9f8c14cuda3std6ranges3__45__cpo4sizeE - _ZN54_INTERNAL_f071ac24_23_multi_tensor_adagrad_cu_92e9f8c14cuda3std3__456_GLOBAL__N__f071ac24_23_multi_tensor_adagrad_cu_92e9f8c16ignoreE)
_ZN54_INTERNAL_f071ac24_23_multi_tensor_adagrad_cu_92e9f8c14cuda3std3__456_GLOBAL__N__f071ac24_23_multi_tensor_adagrad_cu_92e9f8c16ignoreE:
	.zero		1
	.type		_ZN54_INTERNAL_f071ac24_23_multi_tensor_adagrad_cu_92e9f8c14cuda3std6ranges3__45__cpo4sizeE,@object
	.size		_ZN54_INTERNAL_f071ac24_23_multi_tensor_adagrad_cu_92e9f8c14cuda3std6ranges3__45__cpo4sizeE,(_ZN54_INTERNAL_f071ac24_23_multi_tensor_adagrad_cu_92e9f8c14cuda3std3__45__cpo5beginE - _ZN54_INTERNAL_f071ac24_23_multi_tensor_adagrad_cu_92e9f8c14cuda3std6ranges3__45__cpo4sizeE)
_ZN54_INTERNAL_f071ac24_23_multi_tensor_adagrad_cu_92e9f8c14cuda3std6ranges3__45__cpo4sizeE:
	.zero		1
	.type		_ZN54_INTERNAL_f071ac24_23_multi_tensor_adagrad_cu_92e9f8c14cuda3std3__45__cpo5beginE,@object
	.size		_ZN54_INTERNAL_f071ac24_23_multi_tensor_adagrad_cu_92e9f8c14cuda3std3__45__cpo5beginE,(_ZN54_INTERNAL_f071ac24_23_multi_tensor_adagrad_cu_92e9f8c14cuda3std6ranges3__45__cpo6cbeginE - _ZN54_INTERNAL_f071ac24_23_multi_tensor_adagrad_cu_92e9f8c14cuda3std3__45__cpo5beginE)
_ZN54_INTERNAL_f071ac24_23_multi_tensor_adagrad_cu_92e9f8c14cuda3std3__45__cpo5beginE:
	.zero		1
	.type		_ZN54_INTERNAL_f071ac24_23_multi_tensor_adagrad_cu_92e9f8c14cuda3std6ranges3__45__cpo6cbeginE,@object
	.size		_ZN54_INTERNAL_f071ac24_23_multi_tensor_adagrad_cu_92e9f8c14cuda3std6ranges3__45__cpo6cbeginE,(_ZN54_INTERNAL_f071ac24_23_multi_tensor_adagrad_cu_92e9f8c14cuda3std3__45__cpo6rbeginE - _ZN54_INTERNAL_f071ac24_23_multi_tensor_adagrad_cu_92e9f8c14cuda3std6ranges3__45__cpo6cbeginE)
_ZN54_INTERNAL_f071ac24_23_multi_tensor_adagrad_cu_92e9f8c14cuda3std6ranges3__45__cpo6cbeginE:
	.zero		1
	.type		_ZN54_INTERNAL_f071ac24_23_multi_tensor_adagrad_cu_92e9f8c14cuda3std3__45__cpo6rbeginE,@object
	.size		_ZN54_INTERNAL_f071ac24_23_multi_tensor_adagrad_cu_92e9f8c14cuda3std3__45__cpo6rbeginE,(_ZN54_INTERNAL_f071ac24_23_multi_tensor_adagrad_cu_92e9f8c14cuda3std6ranges3__45__cpo4nextE - _ZN54_INTERNAL_f071ac24_23_multi_tensor_adagrad_cu_92e9f8c14cuda3std3__45__cpo6rbeginE)
_ZN54_INTERNAL_f071ac24_23_multi_tensor_adagrad_cu_92e9f8c14cuda3std3__45__cpo6rbeginE:
	.zero		1
	.type		_ZN54_INTERNAL_f071ac24_23_multi_tensor_adagrad_cu_92e9f8c14cuda3std6ranges3__45__cpo4nextE,@object
	.size		_ZN54_INTERNAL_f071ac24_23_multi_tensor_adagrad_cu_92e9f8c14cuda3std6ranges3__45__cpo4nextE,(_ZN54_INTERNAL_f071ac24_23_multi_tensor_adagrad_cu_92e9f8c14cuda3std6ranges3__45__cpo4swapE - _ZN54_INTERNAL_f071ac24_23_multi_tensor_adagrad_cu_92e9f8c14cuda3std6ranges3__45__cpo4nextE)
_ZN54_INTERNAL_f071ac24_23_multi_tensor_adagrad_cu_92e9f8c14cuda3std6ranges3__45__cpo4nextE:
	.zero		1
	.type		_ZN54_INTERNAL_f071ac24_23_multi_tensor_adagrad_cu_92e9f8c14cuda3std6ranges3__45__cpo4swapE,@object
	.size		_ZN54_INTERNAL_f071ac24_23_multi_tensor_adagrad_cu_92e9f8c14cuda3std6ranges3__45__cpo4swapE,(_ZN54_INTERNAL_f071ac24_23_multi_tensor_adagrad_cu_92e9f8c14cuda3std3__420unreachable_sentinelE - _ZN54_INTERNAL_f071ac24_23_multi_tensor_adagrad_cu_92e9f8c14cuda3std6ranges3__45__cpo4swapE)
_ZN54_INTERNAL_f071ac24_23_multi_tensor_adagrad_cu_92e9f8c14cuda3std6ranges3__45__cpo4swapE:
	.zero		1
	.type		_ZN54_INTERNAL_f071ac24_23_multi_tensor_adagrad_cu_92e9f8c14cuda3std3__420unreachable_sentinelE,@object
	.size		_ZN54_INTERNAL_f071ac24_23_multi_tensor_adagrad_cu_92e9f8c14cuda3std3__420unreachable_sentinelE,(_ZN54_INTERNAL_f071ac24_23_multi_tensor_adagrad_cu_92e9f8c16thrust24THRUST_300001_SM_1030_NS6system6detail10sequential3seqE - _ZN54_INTERNAL_f071ac24_23_multi_tensor_adagrad_cu_92e9f8c14cuda3std3__420unreachable_sentinelE)
_ZN54_INTERNAL_f071ac24_23_multi_tensor_adagrad_cu_92e9f8c14cuda3std3__420unreachable_sentinelE:
	.zero		1
	.type		_ZN54_INTERNAL_f071ac24_23_multi_tensor_adagrad_cu_92e9f8c16thrust24THRUST_300001_SM_1030_NS6system6detail10sequential3seqE,@object
	.size		_ZN54_INTERNAL_f071ac24_23_multi_tensor_adagrad_cu_92e9f8c16thrust24THRUST_300001_SM_1030_NS6system6detail10sequential3seqE,(_ZN54_INTERNAL_f071ac24_23_multi_tensor_adagrad_cu_92e9f8c14cuda3std3__45__cpo4cendE - _ZN54_INTERNAL_f071ac24_23_multi_tensor_adagrad_cu_92e9f8c16thrust24THRUST_300001_SM_1030_NS6system6detail10sequential3seqE)
_ZN54_INTERNAL_f071ac24_23_multi_tensor_adagrad_cu_92e9f8c16thrust24THRUST_300001_SM_1030_NS6system6detail10sequential3seqE:
	.zero		1
	.type		_ZN54_INTERNAL_f071ac24_23_multi_tensor_adagrad_cu_92e9f8c14cuda3std3__45__cpo4cendE,@object
	.size		_ZN54_INTERNAL_f071ac24_23_multi_tensor_adagrad_cu_92e9f8c14cuda3std3__45__cpo4cendE,(_ZN54_INTERNAL_f071ac24_23_multi_tensor_adagrad_cu_92e9f8c14cuda3std6ranges3__45__cpo9iter_swapE - _ZN54_INTERNAL_f071ac24_23_multi_tensor_adagrad_cu_92e9f8c14cuda3std3__45__cpo4cendE)
_ZN54_INTERNAL_f071ac24_23_multi_tensor_adagrad_cu_92e9f8c14cuda3std3__45__cpo4cendE:
	.zero		1
	.type		_ZN54_INTERNAL_f071ac24_23_multi_tensor_adagrad_cu_92e9f8c14cuda3std6ranges3__45__cpo9iter_swapE,@object
	.size		_ZN54_INTERNAL_f071ac24_23_multi_tensor_adagrad_cu_92e9f8c14cuda3std6ranges3__45__cpo9iter_swapE,(_ZN54_INTERNAL_f071ac24_23_multi_tensor_adagrad_cu_92e9f8c14cuda3std3__45__cpo5crendE - _ZN54_INTERNAL_f071ac24_23_multi_tensor_adagrad_cu_92e9f8c14cuda3std6ranges3__45__cpo9iter_swapE)
_ZN54_INTERNAL_f071ac24_23_multi_tensor_adagrad_cu_92e9f8c14cuda3std6ranges3__45__cpo9iter_swapE:
	.zero		1
	.type		_ZN54_INTERNAL_f071ac24_23_multi_tensor_adagrad_cu_92e9f8c14cuda3std3__45__cpo5crendE,@object
	.size		_ZN54_INTERNAL_f071ac24_23_multi_tensor_adagrad_cu_92e9f8c14cuda3std3__45__cpo5crendE,(_ZN54_INTERNAL_f071ac24_23_multi_tensor_adagrad_cu_92e9f8c14cuda3std6ranges3__45__cpo5cdataE - _ZN54_INTERNAL_f071ac24_23_multi_tensor_adagrad_cu_92e9f8c14cuda3std3__45__cpo5crendE)
_ZN54_INTERNAL_f071ac24_23_multi_tensor_adagrad_cu_92e9f8c14cuda3std3__45__cpo5crendE:
	.zero		1
	.type		_ZN54_INTERNAL_f071ac24_23_multi_tensor_adagrad_cu_92e9f8c14cuda3std6ranges3__45__cpo5cdataE,@object
	.size		_ZN54_INTERNAL_f071ac24_23_multi_tensor_adagrad_cu_92e9f8c14cuda3std6ranges3__45__cpo5cdataE,(_ZN54_INTERNAL_f071ac24_23_multi_tensor_adagrad_cu_92e9f8c14cuda3std6ranges3__45__cpo3endE - _ZN54_INTERNAL_f071ac24_23_multi_tensor_adagrad_cu_92e9f8c14cuda3std6ranges3__45__cpo5cdataE)
_ZN54_INTERNAL_f071ac24_23_multi_tensor_adagrad_cu_92e9f8c14cuda3std6ranges3__45__cpo5cdataE:
	.zero		1
	.type		_ZN54_INTERNAL_f071ac24_23_multi_tensor_adagrad_cu_92e9f8c14cuda3std6ranges3__45__cpo3endE,@object
	.size		_ZN54_INTERNAL_f071ac24_23_multi_tensor_adagrad_cu_92e9f8c14cuda3std6ranges3__45__cpo3endE,(_ZN54_INTERNAL_f071ac24_23_multi_tensor_adagrad_cu_92e9f8c14cuda3std3__419piecewise_constructE - _ZN54_INTERNAL_f071ac24_23_multi_tensor_adagrad_cu_92e9f8c14cuda3std6ranges3__45__cpo3endE)
_ZN54_INTERNAL_f071ac24_23_multi_tensor_adagrad_cu_92e9f8c14cuda3std6ranges3__45__cpo3endE:
	.zero		1
	.type		_ZN54_INTERNAL_f071ac24_23_multi_tensor_adagrad_cu_92e9f8c14cuda3std3__419piecewise_constructE,@object
	.size		_ZN54_INTERNAL_f071ac24_23_multi_tensor_adagrad_cu_92e9f8c14cuda3std3__419piecewise_constructE,(_ZN54_INTERNAL_f071ac24_23_multi_tensor_adagrad_cu_92e9f8c14cuda3std6ranges3__45__cpo5ssizeE - _ZN54_INTERNAL_f071ac24_23_multi_tensor_adagrad_cu_92e9f8c14cuda3std3__419piecewise_constructE)
_ZN54_INTERNAL_f071ac24_23_multi_tensor_adagrad_cu_92e9f8c14cuda3std3__419piecewise_constructE:
	.zero		1
	.type		_ZN54_INTERNAL_f071ac24_23_multi_tensor_adagrad_cu_92e9f8c14cuda3std6ranges3__45__cpo5ssizeE,@object
	.size		_ZN54_INTERNAL_f071ac24_23_multi_tensor_adagrad_cu_92e9f8c14cuda3std6ranges3__45__cpo5ssizeE,(_ZN54_INTERNAL_f071ac24_23_multi_tensor_adagrad_cu_92e9f8c14cuda3std3__45__cpo3endE - _ZN54_INTERNAL_f071ac24_23_multi_tensor_adagrad_cu_92e9f8c14cuda3std6ranges3__45__cpo5ssizeE)
_ZN54_INTERNAL_f071ac24_23_multi_tensor_adagrad_cu_92e9f8c14cuda3std6ranges3__45__cpo5ssizeE:
	.zero		1
	.type		_ZN54_INTERNAL_f071ac24_23_multi_tensor_adagrad_cu_92e9f8c14cuda3std3__45__cpo3endE,@object
	.size		_ZN54_INTERNAL_f071ac24_23_multi_tensor_adagrad_cu_92e9f8c14cuda3std3__45__cpo3endE,(_ZN54_INTERNAL_f071ac24_23_multi_tensor_adagrad_cu_92e9f8c14cuda3std6ranges3__45__cpo4cendE - _ZN54_INTERNAL_f071ac24_23_multi_tensor_adagrad_cu_92e9f8c14cuda3std3__45__cpo3endE)
_ZN54_INTERNAL_f071ac24_23_multi_tensor_adagrad_cu_92e9f8c14cuda3std3__45__cpo3endE:
	.zero		1
	.type		_ZN54_INTERNAL_f071ac24_23_multi_tensor_adagrad_cu_92e9f8c14cuda3std6ranges3__45__cpo4cendE,@object
	.size		_ZN54_INTERNAL_f071ac24_23_multi_tensor_adagrad_cu_92e9f8c14cuda3std6ranges3__45__cpo4cendE,(_ZN54_INTERNAL_f071ac24_23_multi_tensor_adagrad_cu_92e9f8c14cuda3std3__45__cpo4rendE - _ZN54_INTERNAL_f071ac24_23_multi_tensor_adagrad_cu_92e9f8c14cuda3std6ranges3__45__cpo4cendE)
_ZN54_INTERNAL_f071ac24_23_multi_tensor_adagrad_cu_92e9f8c14cuda3std6ranges3__45__cpo4cendE:
	.zero		1
	.type		_ZN54_INTERNAL_f071ac24_23_multi_tensor_adagrad_cu_92e9f8c14cuda3std3__45__cpo4rendE,@object
	.size		_ZN54_INTERNAL_f071ac24_23_multi_tensor_adagrad_cu_92e9f8c14cuda3std3__45__cpo4rendE,(_ZN54_INTERNAL_f071ac24_23_multi_tensor_adagrad_cu_92e9f8c14cuda3std6ranges3__45__cpo4prevE - _ZN54_INTERNAL_f071ac24_23_multi_tensor_adagrad_cu_92e9f8c14cuda3std3__45__cpo4rendE)
_ZN54_INTERNAL_f071ac24_23_multi_tensor_adagrad_cu_92e9f8c14cuda3std3__45__cpo4rendE:
	.zero		1
	.type		_ZN54_INTERNAL_f071ac24_23_multi_tensor_adagrad_cu_92e9f8c14cuda3std6ranges3__45__cpo4prevE,@object
	.size		_ZN54_INTERNAL_f071ac24_23_multi_tensor_adagrad_cu_92e9f8c14cuda3std6ranges3__45__cpo4prevE,(_ZN54_INTERNAL_f071ac24_23_multi_tensor_adagrad_cu_92e9f8c14cuda3std6ranges3__45__cpo9iter_moveE - _ZN54_INTERNAL_f071ac24_23_multi_tensor_adagrad_cu_92e9f8c14cuda3std6ranges3__45__cpo4prevE)
_ZN54_INTERNAL_f071ac24_23_multi_tensor_adagrad_cu_92e9f8c14cuda3std6ranges3__45__cpo4prevE:
	.zero		1
	.type		_ZN54_INTERNAL_f071ac24_23_multi_tensor_adagrad_cu_92e9f8c14cuda3std6ranges3__45__cpo9iter_moveE,@object
	.size		_ZN54_INTERNAL_f071ac24_23_multi_tensor_adagrad_cu_92e9f8c14cuda3std6ranges3__45__cpo9iter_moveE,(.L_13 - _ZN54_INTERNAL_f071ac24_23_multi_tensor_adagrad_cu_92e9f8c14cuda3std6ranges3__45__cpo9iter_moveE)
_ZN54_INTERNAL_f071ac24_23_multi_tensor_adagrad_cu_92e9f8c14cuda3std6ranges3__45__cpo9iter_moveE:
	.zero		1
.L_13:


//--------------------- .nv.constant0._Z25multi_tensor_apply_kernelI18TensorListMetadataILi3EE14AdagradFunctorIN3c104HalfEEJff13adagradMode_tfEEvlPViT_T0_DpT1_ --------------------------
	.section	.nv.constant0._Z25multi_tensor_apply_kernelI18TensorListMetadataILi3EE14AdagradFunctorIN3c104HalfEEJff13adagradMode_tfEEvlPViT_T0_DpT1_,"a",@progbits
	.sectionflags	@""
	.align	4
.nv.constant0._Z25multi_tensor_apply_kernelI18TensorListMetadataILi3EE14AdagradFunctorIN3c104HalfEEJff13adagradMode_tfEEvlPViT_T0_DpT1_:
	.zero		4076


//--------------------- .nv.constant0._Z25multi_tensor_apply_kernelI18TensorListMetadataILi3EE14AdagradFunctorIfEJff13adagradMode_tfEEvlPViT_T0_DpT1_ --------------------------
	.section	.nv.constant0._Z25multi_tensor_apply_kernelI18TensorListMetadataILi3EE14AdagradFunctorIfEJff13adagradMode_tfEEvlPViT_T0_DpT1_,"a",@progbits
	.sectionflags	@""
	.align	4
.nv.constant0._Z25multi_tensor_apply_kernelI18TensorListMetadataILi3EE14AdagradFunctorIfEJff13adagradMode_tfEEvlPViT_T0_DpT1_:
	.zero		4076


//--------------------- .nv.constant0._Z25multi_tensor_apply_kernelI18TensorListMetadataILi3EE14AdagradFunctorIdEJff13adagradMode_tfEEvlPViT_T0_DpT1_ --------------------------
	.section	.nv.constant0._Z25multi_tensor_apply_kernelI18TensorListMetadataILi3EE14AdagradFunctorIdEJff13adagradMode_tfEEvlPViT_T0_DpT1_,"a",@progbits
	.sectionflags	@""
	.align	4
.nv.constant0._Z25multi_tensor_apply_kernelI18TensorListMetadataILi3EE14AdagradFunctorIdEJff13adagradMode_tfEEvlPViT_T0_DpT1_:
	.zero		4076


//--------------------- SYMBOLS --------------------------

	.type		.nv.reservedSmem.offset0,@object
	.size		.nv.reservedSmem.offset0,0x4
